	.target	sm_90a

	.elftype	@"ET_EXEC"


//--------------------- .note.nv.tkinfo           --------------------------
	.section	.note.nv.tkinfo,"",@"SHT_NOTE"
	.sectionflags	@"SHF_NOTE_NV_TKINFO"
	.tkinfo
        /*0018*/ 	.word	0x00000002
        /*0030*/ 	.string	""
        /*0030*/ 	.string	"ptxas"
        /*0030*/ 	.string	"Cuda compilation tools, release 13.0, V13.0.88"
        /*0030*/ 	.string	"Build cuda_13.0.r13.0/compiler.36424714_0"
        /*0030*/ 	.string	"-arch sm_90a -m 64 "



//--------------------- .note.nv.cuinfo           --------------------------
	.section	.note.nv.cuinfo,"",@"SHT_NOTE"
	.sectionflags	@"SHF_NOTE_NV_CUINFO"
        /*0018*/ 	.short	0x0002
        /*001a*/ 	.short	0x005a
        /*001c*/ 	.short	0x0082
	.zero		2


//--------------------- .nv.info                  --------------------------
	.section	.nv.info,"",@"SHT_CUDA_INFO"
	.align	4


	//----- nvinfo : EIATTR_REGCOUNT
	.align		4
        /*0000*/ 	.byte	0x04, 0x2f
        /*0002*/ 	.short	(.L_15 - .L_14)
	.align		4
.L_14:
        /*0004*/ 	.word	index@(_ZN7cutlass13device_kernelINS_4gemm6kernel13GemmUniversalIN4cute5tupleIJiiiiEEENS1_10collective13CollectiveMmaINS1_34MainloopSm90TmaGmmaWarpSpecializedILi2ENS5_IJNS4_1CILi4EEENSA_ILi1EEESC_EEENS1_35KernelTmaWarpSpecializedCooperativeEEENS5_IJNSA_ILi128EEENSA_ILi64EEESG_EEEfNS5_IJlSC_lEEEfSJ_NS4_8TiledMMAINS4_8MMA_AtomIJNS4_4SM904GMMA29MMA_64x64x8_F32TF32TF32_SS_TNILNSN_7ScaleInE1ELSP_1EEEEEENS4_6LayoutINS5_IJNSA_ILi2EEESC_SC_EEENS5_IJSC_NSA_ILi0EEESV_EEEEENS5_IJNS4_10UnderscoreESY_SY_EEEEENS4_13SM90_TMA_LOADENS4_14ComposedLayoutINS4_7SwizzleILi3ELi4ELi3EEENS4_18smem_ptr_flag_bitsILi32EEENSS_INS5_IJNSA_ILi8EEENSA_ILi32EEEEEENS5_IJS18_SC_EEEEEEEvNS4_8identityENS4_23SM90_TMA_LOAD_MULTICASTES1C_vS1D_EENS_8epilogue10collective6detail29Sm90TmaWarpSpecializedAdapterINS1H_15DefaultEpilogueIfSJ_SJ_NS1G_6thread17LinearCombinationIfLi1EffLNS1L_9ScaleType4KindE0ELNS_15FloatRoundStyleE2EfEENS1_15EpilogueDefaultEEEEEvvEEEEvNT_6ParamsE)
        /*0008*/ 	.word	0x000000a8


	//----- nvinfo : EIATTR_FRAME_SIZE
	.align		4
.L_15:
        /*000c*/ 	.byte	0x04, 0x11
        /*000e*/ 	.short	(.L_17 - .L_16)
	.align		4
.L_16:
        /*0010*/ 	.word	index@(_ZN7cutlass13device_kernelINS_4gemm6kernel13GemmUniversalIN4cute5tupleIJiiiiEEENS1_10collective13CollectiveMmaINS1_34MainloopSm90TmaGmmaWarpSpecializedILi2ENS5_IJNS4_1CILi4EEENSA_ILi1EEESC_EEENS1_35KernelTmaWarpSpecializedCooperativeEEENS5_IJNSA_ILi128EEENSA_ILi64EEESG_EEEfNS5_IJlSC_lEEEfSJ_NS4_8TiledMMAINS4_8MMA_AtomIJNS4_4SM904GMMA29MMA_64x64x8_F32TF32TF32_SS_TNILNSN_7ScaleInE1ELSP_1EEEEEENS4_6LayoutINS5_IJNSA_ILi2EEESC_SC_EEENS5_IJSC_NSA_ILi0EEESV_EEEEENS5_IJNS4_10UnderscoreESY_SY_EEEEENS4_13SM90_TMA_LOADENS4_14ComposedLayoutINS4_7SwizzleILi3ELi4ELi3EEENS4_18smem_ptr_flag_bitsILi32EEENSS_INS5_IJNSA_ILi8EEENSA_ILi32EEEEEENS5_IJS18_SC_EEEEEEEvNS4_8identityENS4_23SM90_TMA_LOAD_MULTICASTES1C_vS1D_EENS_8epilogue10collective6detail29Sm90TmaWarpSpecializedAdapterINS1H_15DefaultEpilogueIfSJ_SJ_NS1G_6thread17LinearCombinationIfLi1EffLNS1L_9ScaleType4KindE0ELNS_15FloatRoundStyleE2EfEENS1_15EpilogueDefaultEEEEEvvEEEEvNT_6ParamsE)
        /*0014*/ 	.word	0x00000000


	//----- nvinfo : EIATTR_MIN_STACK_SIZE
	.align		4
.L_17:
        /*0018*/ 	.byte	0x04, 0x12
        /*001a*/ 	.short	(.L_19 - .L_18)
	.align		4
.L_18:
        /*001c*/ 	.word	index@(_ZN7cutlass13device_kernelINS_4gemm6kernel13GemmUniversalIN4cute5tupleIJiiiiEEENS1_10collective13CollectiveMmaINS1_34MainloopSm90TmaGmmaWarpSpecializedILi2ENS5_IJNS4_1CILi4EEENSA_ILi1EEESC_EEENS1_35KernelTmaWarpSpecializedCooperativeEEENS5_IJNSA_ILi128EEENSA_ILi64EEESG_EEEfNS5_IJlSC_lEEEfSJ_NS4_8TiledMMAINS4_8MMA_AtomIJNS4_4SM904GMMA29MMA_64x64x8_F32TF32TF32_SS_TNILNSN_7ScaleInE1ELSP_1EEEEEENS4_6LayoutINS5_IJNSA_ILi2EEESC_SC_EEENS5_IJSC_NSA_ILi0EEESV_EEEEENS5_IJNS4_10UnderscoreESY_SY_EEEEENS4_13SM90_TMA_LOADENS4_14ComposedLayoutINS4_7SwizzleILi3ELi4ELi3EEENS4_18smem_ptr_flag_bitsILi32EEENSS_INS5_IJNSA_ILi8EEENSA_ILi32EEEEEENS5_IJS18_SC_EEEEEEEvNS4_8identityENS4_23SM90_TMA_LOAD_MULTICASTES1C_vS1D_EENS_8epilogue10collective6detail29Sm90TmaWarpSpecializedAdapterINS1H_15DefaultEpilogueIfSJ_SJ_NS1G_6thread17LinearCombinationIfLi1EffLNS1L_9ScaleType4KindE0ELNS_15FloatRoundStyleE2EfEENS1_15EpilogueDefaultEEEEEvvEEEEvNT_6ParamsE)
        /*0020*/ 	.word	0x00000000
.L_19:


//--------------------- .nv.compat                --------------------------
	.section	.nv.compat,"",@"SHT_CUDA_COMPAT_INFO"
	.align	4
        /*0000*/ 	.byte	0x02, 0x09, 0x01, 0x00, 0x02, 0x02, 0x04, 0x00, 0x02, 0x05, 0x05, 0x00, 0x03, 0x07, 0x01, 0x01
        /*0010*/ 	.byte	0x02, 0x03, 0x01, 0x00, 0x02, 0x06, 0x01, 0x00, 0x04, 0x0b, 0x08, 0x00, 0x00, 0x00, 0x00, 0x00
        /*0020*/ 	.byte	0x00, 0x00, 0x00, 0x00


//--------------------- .nv.info._ZN7cutlass13device_kernelINS_4gemm6kernel13GemmUniversalIN4cute5tupleIJiiiiEEENS1_10collective13CollectiveMmaINS1_34MainloopSm90TmaGmmaWarpSpecializedILi2ENS5_IJNS4_1CILi4EEENSA_ILi1EEESC_EEENS1_35KernelTmaWarpSpecializedCooperativeEEENS5_IJNSA_ILi128EEENSA_ILi64EEESG_EEEfNS5_IJlSC_lEEEfSJ_NS4_8TiledMMAINS4_8MMA_AtomIJNS4_4SM904GMMA29MMA_64x64x8_F32TF32TF32_SS_TNILNSN_7ScaleInE1ELSP_1EEEEEENS4_6LayoutINS5_IJNSA_ILi2EEESC_SC_EEENS5_IJSC_NSA_ILi0EEESV_EEEEENS5_IJNS4_10UnderscoreESY_SY_EEEEENS4_13SM90_TMA_LOADENS4_14ComposedLayoutINS4_7SwizzleILi3ELi4ELi3EEENS4_18smem_ptr_flag_bitsILi32EEENSS_INS5_IJNSA_ILi8EEENSA_ILi32EEEEEENS5_IJS18_SC_EEEEEEEvNS4_8identityENS4_23SM90_TMA_LOAD_MULTICASTES1C_vS1D_EENS_8epilogue10collective6detail29Sm90TmaWarpSpecializedAdapterINS1H_15DefaultEpilogueIfSJ_SJ_NS1G_6thread17LinearCombinationIfLi1EffLNS1L_9ScaleType4KindE0ELNS_15FloatRoundStyleE2EfEENS1_15EpilogueDefaultEEEEEvvEEEEvNT_6ParamsE --------------------------
	.section	.nv.info._ZN7cutlass13device_kernelINS_4gemm6kernel13GemmUniversalIN4cute5tupleIJiiiiEEENS1_10collective13CollectiveMmaINS1_34MainloopSm90TmaGmmaWarpSpecializedILi2ENS5_IJNS4_1CILi4EEENSA_ILi1EEESC_EEENS1_35KernelTmaWarpSpecializedCooperativeEEENS5_IJNSA_ILi128EEENSA_ILi64EEESG_EEEfNS5_IJlSC_lEEEfSJ_NS4_8TiledMMAINS4_8MMA_AtomIJNS4_4SM904GMMA29MMA_64x64x8_F32TF32TF32_SS_TNILNSN_7ScaleInE1ELSP_1EEEEEENS4_6LayoutINS5_IJNSA_ILi2EEESC_SC_EEENS5_IJSC_NSA_ILi0EEESV_EEEEENS5_IJNS4_10UnderscoreESY_SY_EEEEENS4_13SM90_TMA_LOADENS4_14ComposedLayoutINS4_7SwizzleILi3ELi4ELi3EEENS4_18smem_ptr_flag_bitsILi32EEENSS_INS5_IJNSA_ILi8EEENSA_ILi32EEEEEENS5_IJS18_SC_EEEEEEEvNS4_8identityENS4_23SM90_TMA_LOAD_MULTICASTES1C_vS1D_EENS_8epilogue10collective6detail29Sm90TmaWarpSpecializedAdapterINS1H_15DefaultEpilogueIfSJ_SJ_NS1G_6thread17LinearCombinationIfLi1EffLNS1L_9ScaleType4KindE0ELNS_15FloatRoundStyleE2EfEENS1_15EpilogueDefaultEEEEEvvEEEEvNT_6ParamsE,"",@"SHT_CUDA_INFO"
	.sectionflags	@""
	.align	4


	//----- nvinfo : EIATTR_CUDA_API_VERSION
	.align		4
        /*0000*/ 	.byte	0x04, 0x37
        /*0002*/ 	.short	(.L_21 - .L_20)
.L_20:
        /*0004*/ 	.word	0x00000082


	//----- nvinfo : EIATTR_KPARAM_INFO
	.align		4
.L_21:
        /*0008*/ 	.byte	0x04, 0x17
        /*000a*/ 	.short	(.L_23 - .L_22)
.L_22:
        /*000c*/ 	.word	0x00000000
        /*0010*/ 	.short	0x0000
        /*0012*/ 	.short	0x0070
        /*0014*/ 	.byte	0x00, 0xf0, 0x01, 0x10


	//----- nvinfo : EIATTR_SPARSE_MMA_MASK
	.align		4
.L_23:
        /*0018*/ 	.byte	0x03, 0x50
        /*001a*/ 	.short	0x0000


	//----- nvinfo : EIATTR_MAXREG_COUNT
	.align		4
        /*001c*/ 	.byte	0x03, 0x1b
        /*001e*/ 	.short	0x00a8


	//----- nvinfo : EIATTR_NUM_BARRIERS
	.align		4
        /*0020*/ 	.byte	0x02, 0x4c
        /*0022*/ 	.byte	0x01
	.zero		1


	//----- nvinfo : EIATTR_EXTERNS
	.align		4
        /*0024*/ 	.byte	0x04, 0x0f
        /*0026*/ 	.short	(.L_25 - .L_24)


	//   ....[0]....
	.align		4
.L_24:
        /*0028*/ 	.word	index@(__assertfail)


	//----- nvinfo : EIATTR_MERCURY_ISA_VERSION
	.align		4
.L_25:
        /*002c*/ 	.byte	0x03, 0x5f
        /*002e*/ 	.short	0x0101


	//----- nvinfo : EIATTR_INT_WARP_WIDE_INSTR_OFFSETS
	.align		4
        /*0030*/ 	.byte	0x04, 0x31
        /*0032*/ 	.short	(.L_27 - .L_26)


	//   ....[0]....
.L_26:
        /*0034*/ 	.word	0x00000490


	//   ....[1]....
        /*0038*/ 	.word	0x000004b0


	//   ....[2]....
        /*003c*/ 	.word	0x00000630


	//   ....[3]....
        /*0040*/ 	.word	0x00002950


	//----- nvinfo : EIATTR_COOP_GROUP_MASK_REGIDS
	.align		4
.L_27:
        /*0044*/ 	.byte	0x04, 0x29
        /*0046*/ 	.short	(.L_29 - .L_28)


	//   ....[0]....
.L_28:
        /*0048*/ 	.word	0xffffffff


	//   ....[1]....
        /*004c*/ 	.word	0xffffffff


	//   ....[2]....
        /*0050*/ 	.word	0xffffffff


	//   ....[3]....
        /*0054*/ 	.word	0xffffffff


	//   ....[4]....
        /*0058*/ 	.word	0xffffffff


	//   ....[5]....
        /*005c*/ 	.word	0xffffffff


	//----- nvinfo : EIATTR_COOP_GROUP_INSTR_OFFSETS
	.align		4
.L_29:
        /*0060*/ 	.byte	0x04, 0x28
        /*0062*/ 	.short	(.L_31 - .L_30)


	//   ....[0]....
.L_30:
        /*0064*/ 	.word	0x00000060


	//   ....[1]....
        /*0068*/ 	.word	0x00000070


	//   ....[2]....
        /*006c*/ 	.word	0x00000130


	//   ....[3]....
        /*0070*/ 	.word	0x000002c0


	//   ....[4]....
        /*0074*/ 	.word	0x000007e0


	//   ....[5]....
        /*0078*/ 	.word	0x00001460


	//----- nvinfo : EIATTR_REG_RECONFIG
	.align		4
.L_31:
        /*007c*/ 	.byte	0x01, 0x54
	.zero		2


	//----- nvinfo : EIATTR_SYSCALL_OFFSETS
	.align		4
        /*0080*/ 	.byte	0x04, 0x46
        /*0082*/ 	.short	(.L_33 - .L_32)


	//   ....[0]....
.L_32:
        /*0084*/ 	.word	0x00001650


	//----- nvinfo : EIATTR_MBARRIER_INSTR_OFFSETS
	.align		4
.L_33:
        /*0088*/ 	.byte	0x04, 0x39
        /*008a*/ 	.short	(.L_35 - .L_34)


	//   ....[0]....
.L_34:
        /*008c*/ 	.word	0x00000250
        /*0090*/ 	.word	0x000000ff
        /*0094*/ 	.word	0x00000000
        /*0098*/ 	.short	0x0100
        /*009a*/ 	.byte	0x08
	.zero		1


	//   ....[1]....
        /*009c*/ 	.word	0x00000260
        /*00a0*/ 	.word	0x000000ff
        /*00a4*/ 	.word	0x00000010
        /*00a8*/ 	.short	0x0100
        /*00aa*/ 	.byte	0x08
	.zero		1


	//   ....[2]....
        /*00ac*/ 	.word	0x00000270
        /*00b0*/ 	.word	0x000000ff
        /*00b4*/ 	.word	0x00000008
        /*00b8*/ 	.short	0x0100
        /*00ba*/ 	.byte	0x08
	.zero		1


	//   ....[3]....
        /*00bc*/ 	.word	0x00000280
        /*00c0*/ 	.word	0x000000ff
        /*00c4*/ 	.word	0x00000018
        /*00c8*/ 	.short	0x0100
        /*00ca*/ 	.byte	0x08
	.zero		1


	//   ....[4]....
        /*00cc*/ 	.word	0x000006c0
        /*00d0*/ 	.word	0x000000ff
        /*00d4*/ 	.word	0x00000030
        /*00d8*/ 	.short	0x0100
        /*00da*/ 	.byte	0x06
	.zero		1


	//   ....[5]....
        /*00dc*/ 	.word	0x00000760
        /*00e0*/ 	.word	0x000000ff
        /*00e4*/ 	.word	0x00000038
        /*00e8*/ 	.short	0x0100
        /*00ea*/ 	.byte	0x06
	.zero		1


	//   ....[6]....
        /*00ec*/ 	.word	0x00001710
        /*00f0*/ 	.word	0x00000003
        /*00f4*/ 	.word	0x00000000
        /*00f8*/ 	.short	0x010a
        /*00fa*/ 	.byte	0x3f
	.zero		1


	//   ....[7]....
        /*00fc*/ 	.word	0x00001770
        /*0100*/ 	.word	0x00000003
        /*0104*/ 	.word	0x00000000
        /*0108*/ 	.short	0x010a
        /*010a*/ 	.byte	0x3f
	.zero		1


	//   ....[8]....
        /*010c*/ 	.word	0x00002020
        /*0110*/ 	.word	0x00000005
        /*0114*/ 	.word	0x00000000
        /*0118*/ 	.short	0x010a
        /*011a*/ 	.byte	0x3f
	.zero		1


	//   ....[9]....
        /*011c*/ 	.word	0x00002060
        /*0120*/ 	.word	0x00000005
        /*0124*/ 	.word	0x00000000
        /*0128*/ 	.short	0x010a
        /*012a*/ 	.byte	0x3f
	.zero		1


	//   ....[10]....
        /*012c*/ 	.word	0x00002800
        /*0130*/ 	.word	0x00000004
        /*0134*/ 	.word	0x00000000
        /*0138*/ 	.short	0x0101
        /*013a*/ 	.byte	0x3f
	.zero		1


	//   ....[11]....
        /*013c*/ 	.word	0x000029c0
        /*0140*/ 	.word	0x00000000
        /*0144*/ 	.word	0x00000000
        /*0148*/ 	.short	0x0101
        /*014a*/ 	.byte	0x3f
	.zero		1


	//   ....[12]....
        /*014c*/ 	.word	0x00005620
        /*0150*/ 	.word	0x00000017
        /*0154*/ 	.word	0x00000010
        /*0158*/ 	.short	0x010a
        /*015a*/ 	.byte	0x3f
	.zero		1


	//   ....[13]....
        /*015c*/ 	.word	0x00005c00
        /*0160*/ 	.word	0x00000005
        /*0164*/ 	.word	0x00000038
        /*0168*/ 	.short	0x0101
        /*016a*/ 	.byte	0x3f
	.zero		1


	//   ....[14]....
        /*016c*/ 	.word	0x00006320
        /*0170*/ 	.word	0x00000007
        /*0174*/ 	.word	0x00000000
        /*0178*/ 	.short	0x010a
        /*017a*/ 	.byte	0x3f
	.zero		1


	//   ....[15]....
        /*017c*/ 	.word	0x000063a0
        /*0180*/ 	.word	0x00000005
        /*0184*/ 	.word	0x00000000
        /*0188*/ 	.short	0x010a
        /*018a*/ 	.byte	0x3f
	.zero		1


	//   ....[16]....
        /*018c*/ 	.word	0x00006400
        /*0190*/ 	.word	0x00000003
        /*0194*/ 	.word	0x00000000
        /*0198*/ 	.short	0x010a
        /*019a*/ 	.byte	0x3f
	.zero		1


	//   ....[17]....
        /*019c*/ 	.word	0x00006450
        /*01a0*/ 	.word	0x00000005
        /*01a4*/ 	.word	0x00000000
        /*01a8*/ 	.short	0x010a
        /*01aa*/ 	.byte	0x3f
	.zero		1


	//   ....[18]....
        /*01ac*/ 	.word	0x00006520
        /*01b0*/ 	.word	0x00000017
        /*01b4*/ 	.word	0x00000010
        /*01b8*/ 	.short	0x010a
        /*01ba*/ 	.byte	0x3f
	.zero		1


	//   ....[19]....
        /*01bc*/ 	.word	0x000065f0
        /*01c0*/ 	.word	0x00000007
        /*01c4*/ 	.word	0x00000000
        /*01c8*/ 	.short	0x010a
        /*01ca*/ 	.byte	0x3f
	.zero		1


	//----- nvinfo : EIATTR_NUM_MBARRIERS
	.align		4
.L_35:
        /*01cc*/ 	.byte	0x03, 0x38
        /*01ce*/ 	.short	0x0006


	//----- nvinfo : EIATTR_EXIT_INSTR_OFFSETS
	.align		4
        /*01d0*/ 	.byte	0x04, 0x1c
        /*01d2*/ 	.short	(.L_37 - .L_36)


	//   ....[0]....
.L_36:
        /*01d4*/ 	.word	0x000009b0


	//   ....[1]....
        /*01d8*/ 	.word	0x000011c0


	//   ....[2]....
        /*01dc*/ 	.word	0x00004da0


	//   ....[3]....
        /*01e0*/ 	.word	0x00005300


	//   ....[4]....
        /*01e4*/ 	.word	0x000063f0


	//----- nvinfo : EIATTR_MAX_THREADS
	.align		4
.L_37:
        /*01e8*/ 	.byte	0x04, 0x05
        /*01ea*/ 	.short	(.L_39 - .L_38)
.L_38:
        /*01ec*/ 	.word	0x00000180
        /*01f0*/ 	.word	0x00000001
        /*01f4*/ 	.word	0x00000001


	//----- nvinfo : EIATTR_CRS_STACK_SIZE
	.align		4
.L_39:
        /*01f8*/ 	.byte	0x04, 0x1e
        /*01fa*/ 	.short	(.L_41 - .L_40)
.L_40:
        /*01fc*/ 	.word	0x00000000


	//----- nvinfo : EIATTR_CBANK_PARAM_SIZE
	.align		4
.L_41:
        /*0200*/ 	.byte	0x03, 0x19
        /*0202*/ 	.short	0x0470


	//----- nvinfo : EIATTR_PARAM_CBANK
	.align		4
        /*0204*/ 	.byte	0x04, 0x0a
        /*0206*/ 	.short	(.L_43 - .L_42)
	.align		4
.L_42:
        /*0208*/ 	.word	index@(.nv.constant0._ZN7cutlass13device_kernelINS_4gemm6kernel13GemmUniversalIN4cute5tupleIJiiiiEEENS1_10collective13CollectiveMmaINS1_34MainloopSm90TmaGmmaWarpSpecializedILi2ENS5_IJNS4_1CILi4EEENSA_ILi1EEESC_EEENS1_35KernelTmaWarpSpecializedCooperativeEEENS5_IJNSA_ILi128EEENSA_ILi64EEESG_EEEfNS5_IJlSC_lEEEfSJ_NS4_8TiledMMAINS4_8MMA_AtomIJNS4_4SM904GMMA29MMA_64x64x8_F32TF32TF32_SS_TNILNSN_7ScaleInE1ELSP_1EEEEEENS4_6LayoutINS5_IJNSA_ILi2EEESC_SC_EEENS5_IJSC_NSA_ILi0EEESV_EEEEENS5_IJNS4_10UnderscoreESY_SY_EEEEENS4_13SM90_TMA_LOADENS4_14ComposedLayoutINS4_7SwizzleILi3ELi4ELi3EEENS4_18smem_ptr_flag_bitsILi32EEENSS_INS5_IJNSA_ILi8EEENSA_ILi32EEEEEENS5_IJS18_SC_EEEEEEEvNS4_8identityENS4_23SM90_TMA_LOAD_MULTICASTES1C_vS1D_EENS_8epilogue10collective6detail29Sm90TmaWarpSpecializedAdapterINS1H_15DefaultEpilogueIfSJ_SJ_NS1G_6thread17LinearCombinationIfLi1EffLNS1L_9ScaleType4KindE0ELNS_15FloatRoundStyleE2EfEENS1_15EpilogueDefaultEEEEEvvEEEEvNT_6ParamsE)
        /*020c*/ 	.short	0x0210
        /*020e*/ 	.short	0x0470


	//----- nvinfo : EIATTR_SW_WAR
	.align		4
.L_43:
        /*0210*/ 	.byte	0x04, 0x36
        /*0212*/ 	.short	(.L_45 - .L_44)
.L_44:
        /*0214*/ 	.word	0x00000008
.L_45:


//--------------------- .nv.callgraph             --------------------------
	.section	.nv.callgraph,"",@"SHT_CUDA_CALLGRAPH"
	.align	4
	.sectionentsize	8
	.align		4
        /*0000*/ 	.word	0x00000000
	.align		4
        /*0004*/ 	.word	0xffffffff
	.align		4
        /*0008*/ 	.word	index@(_ZN7cutlass13device_kernelINS_4gemm6kernel13GemmUniversalIN4cute5tupleIJiiiiEEENS1_10collective13CollectiveMmaINS1_34MainloopSm90TmaGmmaWarpSpecializedILi2ENS5_IJNS4_1CILi4EEENSA_ILi1EEESC_EEENS1_35KernelTmaWarpSpecializedCooperativeEEENS5_IJNSA_ILi128EEENSA_ILi64EEESG_EEEfNS5_IJlSC_lEEEfSJ_NS4_8TiledMMAINS4_8MMA_AtomIJNS4_4SM904GMMA29MMA_64x64x8_F32TF32TF32_SS_TNILNSN_7ScaleInE1ELSP_1EEEEEENS4_6LayoutINS5_IJNSA_ILi2EEESC_SC_EEENS5_IJSC_NSA_ILi0EEESV_EEEEENS5_IJNS4_10UnderscoreESY_SY_EEEEENS4_13SM90_TMA_LOADENS4_14ComposedLayoutINS4_7SwizzleILi3ELi4ELi3EEENS4_18smem_ptr_flag_bitsILi32EEENSS_INS5_IJNSA_ILi8EEENSA_ILi32EEEEEENS5_IJS18_SC_EEEEEEEvNS4_8identityENS4_23SM90_TMA_LOAD_MULTICASTES1C_vS1D_EENS_8epilogue10collective6detail29Sm90TmaWarpSpecializedAdapterINS1H_15DefaultEpilogueIfSJ_SJ_NS1G_6thread17LinearCombinationIfLi1EffLNS1L_9ScaleType4KindE0ELNS_15FloatRoundStyleE2EfEENS1_15EpilogueDefaultEEEEEvvEEEEvNT_6ParamsE)
	.align		4
        /*000c*/ 	.word	index@(__assertfail)
	.align		4
        /*0010*/ 	.word	0x00000000
	.align		4
        /*0014*/ 	.word	0xfffffffe
	.align		4
        /*0018*/ 	.word	0x00000000
	.align		4
        /*001c*/ 	.word	0xfffffffd
	.align		4
        /*0020*/ 	.word	0x00000000
	.align		4
        /*0024*/ 	.word	0xfffffffc


//--------------------- .nv.constant4             --------------------------
	.section	.nv.constant4,"a",@progbits
	.align	8
	.align		8
.nv.constant4:
        /*0000*/ 	.dword	__assertfail
	.align		8
        /*0008*/ 	.dword	__unnamed_1
	.align		8
        /*0010*/ 	.dword	_ZN40_INTERNAL_c61d2c05_4_k_cu_f7589a3b_187304cuda3std3__45__cpo5beginE
	.align		8
        /*0018*/ 	.dword	_ZN40_INTERNAL_c61d2c05_4_k_cu_f7589a3b_187304cuda3std3__45__cpo3endE
	.align		8
        /*0020*/ 	.dword	_ZN40_INTERNAL_c61d2c05_4_k_cu_f7589a3b_187304cuda3std3__45__cpo6cbeginE
	.align		8
        /*0028*/ 	.dword	_ZN40_INTERNAL_c61d2c05_4_k_cu_f7589a3b_187304cuda3std3__45__cpo4cendE
	.align		8
        /*0030*/ 	.dword	_ZN40_INTERNAL_c61d2c05_4_k_cu_f7589a3b_187304cuda3std3__442_GLOBAL__N__c61d2c05_4_k_cu_f7589a3b_187306ignoreE
	.align		8
        /*0038*/ 	.dword	_ZN40_INTERNAL_c61d2c05_4_k_cu_f7589a3b_187304cuda3std3__419piecewise_constructE
	.align		8
        /*0040*/ 	.dword	_ZN40_INTERNAL_c61d2c05_4_k_cu_f7589a3b_187304cuda3std3__48in_placeE
	.align		8
        /*0048*/ 	.dword	_ZN40_INTERNAL_c61d2c05_4_k_cu_f7589a3b_187304cuda3std6ranges3__45__cpo4swapE
	.align		8
        /*0050*/ 	.dword	_ZN40_INTERNAL_c61d2c05_4_k_cu_f7589a3b_187304cuda3std6ranges3__45__cpo9iter_moveE
	.align		8
        /*0058*/ 	.dword	_ZN40_INTERNAL_c61d2c05_4_k_cu_f7589a3b_187304cute7productE
	.align		8
        /*0060*/ 	.dword	_ZN40_INTERNAL_c61d2c05_4_k_cu_f7589a3b_187304cute1_E
	.align		8
        /*0068*/ 	.dword	$str$22
	.align		8
        /*0070*/ 	.dword	$str$23


//--------------------- .text._ZN7cutlass13device_kernelINS_4gemm6kernel13GemmUniversalIN4cute5tupleIJiiiiEEENS1_10collective13CollectiveMmaINS1_34MainloopSm90TmaGmmaWarpSpecializedILi2ENS5_IJNS4_1CILi4EEENSA_ILi1EEESC_EEENS1_35KernelTmaWarpSpecializedCooperativeEEENS5_IJNSA_ILi128EEENSA_ILi64EEESG_EEEfNS5_IJlSC_lEEEfSJ_NS4_8TiledMMAINS4_8MMA_AtomIJNS4_4SM904GMMA29MMA_64x64x8_F32TF32TF32_SS_TNILNSN_7ScaleInE1ELSP_1EEEEEENS4_6LayoutINS5_IJNSA_ILi2EEESC_SC_EEENS5_IJSC_NSA_ILi0EEESV_EEEEENS5_IJNS4_10UnderscoreESY_SY_EEEEENS4_13SM90_TMA_LOADENS4_14ComposedLayoutINS4_7SwizzleILi3ELi4ELi3EEENS4_18smem_ptr_flag_bitsILi32EEENSS_INS5_IJNSA_ILi8EEENSA_ILi32EEEEEENS5_IJS18_SC_EEEEEEEvNS4_8identityENS4_23SM90_TMA_LOAD_MULTICASTES1C_vS1D_EENS_8epilogue10collective6detail29Sm90TmaWarpSpecializedAdapterINS1H_15DefaultEpilogueIfSJ_SJ_NS1G_6thread17LinearCombinationIfLi1EffLNS1L_9ScaleType4KindE0ELNS_15FloatRoundStyleE2EfEENS1_15EpilogueDefaultEEEEEvvEEEEvNT_6ParamsE --------------------------
	.section	.text._ZN7cutlass13device_kernelINS_4gemm6kernel13GemmUniversalIN4cute5tupleIJiiiiEEENS1_10collective13CollectiveMmaINS1_34MainloopSm90TmaGmmaWarpSpecializedILi2ENS5_IJNS4_1CILi4EEENSA_ILi1EEESC_EEENS1_35KernelTmaWarpSpecializedCooperativeEEENS5_IJNSA_ILi128EEENSA_ILi64EEESG_EEEfNS5_IJlSC_lEEEfSJ_NS4_8TiledMMAINS4_8MMA_AtomIJNS4_4SM904GMMA29MMA_64x64x8_F32TF32TF32_SS_TNILNSN_7ScaleInE1ELSP_1EEEEEENS4_6LayoutINS5_IJNSA_ILi2EEESC_SC_EEENS5_IJSC_NSA_ILi0EEESV_EEEEENS5_IJNS4_10UnderscoreESY_SY_EEEEENS4_13SM90_TMA_LOADENS4_14ComposedLayoutINS4_7SwizzleILi3ELi4ELi3EEENS4_18smem_ptr_flag_bitsILi32EEENSS_INS5_IJNSA_ILi8EEENSA_ILi32EEEEEENS5_IJS18_SC_EEEEEEEvNS4_8identityENS4_23SM90_TMA_LOAD_MULTICASTES1C_vS1D_EENS_8epilogue10collective6detail29Sm90TmaWarpSpecializedAdapterINS1H_15DefaultEpilogueIfSJ_SJ_NS1G_6thread17LinearCombinationIfLi1EffLNS1L_9ScaleType4KindE0ELNS_15FloatRoundStyleE2EfEENS1_15EpilogueDefaultEEEEEvvEEEEvNT_6ParamsE,"ax",@progbits
	.align	128
.text._ZN7cutlass13device_kernelINS_4gemm6kernel13GemmUniversalIN4cute5tupleIJiiiiEEENS1_10collective13CollectiveMmaINS1_34MainloopSm90TmaGmmaWarpSpecializedILi2ENS5_IJNS4_1CILi4EEENSA_ILi1EEESC_EEENS1_35KernelTmaWarpSpecializedCooperativeEEENS5_IJNSA_ILi128EEENSA_ILi64EEESG_EEEfNS5_IJlSC_lEEEfSJ_NS4_8TiledMMAINS4_8MMA_AtomIJNS4_4SM904GMMA29MMA_64x64x8_F32TF32TF32_SS_TNILNSN_7ScaleInE1ELSP_1EEEEEENS4_6LayoutINS5_IJNSA_ILi2EEESC_SC_EEENS5_IJSC_NSA_ILi0EEESV_EEEEENS5_IJNS4_10UnderscoreESY_SY_EEEEENS4_13SM90_TMA_LOADENS4_14ComposedLayoutINS4_7SwizzleILi3ELi4ELi3EEENS4_18smem_ptr_flag_bitsILi32EEENSS_INS5_IJNSA_ILi8EEENSA_ILi32EEEEEENS5_IJS18_SC_EEEEEEEvNS4_8identityENS4_23SM90_TMA_LOAD_MULTICASTES1C_vS1D_EENS_8epilogue10collective6detail29Sm90TmaWarpSpecializedAdapterINS1H_15DefaultEpilogueIfSJ_SJ_NS1G_6thread17LinearCombinationIfLi1EffLNS1L_9ScaleType4KindE0ELNS_15FloatRoundStyleE2EfEENS1_15EpilogueDefaultEEEEEvvEEEEvNT_6ParamsE:
        .type           _ZN7cutlass13device_kernelINS_4gemm6kernel13GemmUniversalIN4cute5tupleIJiiiiEEENS1_10collective13CollectiveMmaINS1_34MainloopSm90TmaGmmaWarpSpecializedILi2ENS5_IJNS4_1CILi4EEENSA_ILi1EEESC_EEENS1_35KernelTmaWarpSpecializedCooperativeEEENS5_IJNSA_ILi128EEENSA_ILi64EEESG_EEEfNS5_IJlSC_lEEEfSJ_NS4_8TiledMMAINS4_8MMA_AtomIJNS4_4SM904GMMA29MMA_64x64x8_F32TF32TF32_SS_TNILNSN_7ScaleInE1ELSP_1EEEEEENS4_6LayoutINS5_IJNSA_ILi2EEESC_SC_EEENS5_IJSC_NSA_ILi0EEESV_EEEEENS5_IJNS4_10UnderscoreESY_SY_EEEEENS4_13SM90_TMA_LOADENS4_14ComposedLayoutINS4_7SwizzleILi3ELi4ELi3EEENS4_18smem_ptr_flag_bitsILi32EEENSS_INS5_IJNSA_ILi8EEENSA_ILi32EEEEEENS5_IJS18_SC_EEEEEEEvNS4_8identityENS4_23SM90_TMA_LOAD_MULTICASTES1C_vS1D_EENS_8epilogue10collective6detail29Sm90TmaWarpSpecializedAdapterINS1H_15DefaultEpilogueIfSJ_SJ_NS1G_6thread17LinearCombinationIfLi1EffLNS1L_9ScaleType4KindE0ELNS_15FloatRoundStyleE2EfEENS1_15EpilogueDefaultEEEEEvvEEEEvNT_6ParamsE,@function
        .size           _ZN7cutlass13device_kernelINS_4gemm6kernel13GemmUniversalIN4cute5tupleIJiiiiEEENS1_10collective13CollectiveMmaINS1_34MainloopSm90TmaGmmaWarpSpecializedILi2ENS5_IJNS4_1CILi4EEENSA_ILi1EEESC_EEENS1_35KernelTmaWarpSpecializedCooperativeEEENS5_IJNSA_ILi128EEENSA_ILi64EEESG_EEEfNS5_IJlSC_lEEEfSJ_NS4_8TiledMMAINS4_8MMA_AtomIJNS4_4SM904GMMA29MMA_64x64x8_F32TF32TF32_SS_TNILNSN_7ScaleInE1ELSP_1EEEEEENS4_6LayoutINS5_IJNSA_ILi2EEESC_SC_EEENS5_IJSC_NSA_ILi0EEESV_EEEEENS5_IJNS4_10UnderscoreESY_SY_EEEEENS4_13SM90_TMA_LOADENS4_14ComposedLayoutINS4_7SwizzleILi3ELi4ELi3EEENS4_18smem_ptr_flag_bitsILi32EEENSS_INS5_IJNSA_ILi8EEENSA_ILi32EEEEEENS5_IJS18_SC_EEEEEEEvNS4_8identityENS4_23SM90_TMA_LOAD_MULTICASTES1C_vS1D_EENS_8epilogue10collective6detail29Sm90TmaWarpSpecializedAdapterINS1H_15DefaultEpilogueIfSJ_SJ_NS1G_6thread17LinearCombinationIfLi1EffLNS1L_9ScaleType4KindE0ELNS_15FloatRoundStyleE2EfEENS1_15EpilogueDefaultEEEEEvvEEEEvNT_6ParamsE,(.L_x_129 - _ZN7cutlass13device_kernelINS_4gemm6kernel13GemmUniversalIN4cute5tupleIJiiiiEEENS1_10collective13CollectiveMmaINS1_34MainloopSm90TmaGmmaWarpSpecializedILi2ENS5_IJNS4_1CILi4EEENSA_ILi1EEESC_EEENS1_35KernelTmaWarpSpecializedCooperativeEEENS5_IJNSA_ILi128EEENSA_ILi64EEESG_EEEfNS5_IJlSC_lEEEfSJ_NS4_8TiledMMAINS4_8MMA_AtomIJNS4_4SM904GMMA29MMA_64x64x8_F32TF32TF32_SS_TNILNSN_7ScaleInE1ELSP_1EEEEEENS4_6LayoutINS5_IJNSA_ILi2EEESC_SC_EEENS5_IJSC_NSA_ILi0EEESV_EEEEENS5_IJNS4_10UnderscoreESY_SY_EEEEENS4_13SM90_TMA_LOADENS4_14ComposedLayoutINS4_7SwizzleILi3ELi4ELi3EEENS4_18smem_ptr_flag_bitsILi32EEENSS_INS5_IJNSA_ILi8EEENSA_ILi32EEEEEENS5_IJS18_SC_EEEEEEEvNS4_8identityENS4_23SM90_TMA_LOAD_MULTICASTES1C_vS1D_EENS_8epilogue10collective6detail29Sm90TmaWarpSpecializedAdapterINS1H_15DefaultEpilogueIfSJ_SJ_NS1G_6thread17LinearCombinationIfLi1EffLNS1L_9ScaleType4KindE0ELNS_15FloatRoundStyleE2EfEENS1_15EpilogueDefaultEEEEEvvEEEEvNT_6ParamsE)
        .other          _ZN7cutlass13device_kernelINS_4gemm6kernel13GemmUniversalIN4cute5tupleIJiiiiEEENS1_10collective13CollectiveMmaINS1_34MainloopSm90TmaGmmaWarpSpecializedILi2ENS5_IJNS4_1CILi4EEENSA_ILi1EEESC_EEENS1_35KernelTmaWarpSpecializedCooperativeEEENS5_IJNSA_ILi128EEENSA_ILi64EEESG_EEEfNS5_IJlSC_lEEEfSJ_NS4_8TiledMMAINS4_8MMA_AtomIJNS4_4SM904GMMA29MMA_64x64x8_F32TF32TF32_SS_TNILNSN_7ScaleInE1ELSP_1EEEEEENS4_6LayoutINS5_IJNSA_ILi2EEESC_SC_EEENS5_IJSC_NSA_ILi0EEESV_EEEEENS5_IJNS4_10UnderscoreESY_SY_EEEEENS4_13SM90_TMA_LOADENS4_14ComposedLayoutINS4_7SwizzleILi3ELi4ELi3EEENS4_18smem_ptr_flag_bitsILi32EEENSS_INS5_IJNSA_ILi8EEENSA_ILi32EEEEEENS5_IJS18_SC_EEEEEEEvNS4_8identityENS4_23SM90_TMA_LOAD_MULTICASTES1C_vS1D_EENS_8epilogue10collective6detail29Sm90TmaWarpSpecializedAdapterINS1H_15DefaultEpilogueIfSJ_SJ_NS1G_6thread17LinearCombinationIfLi1EffLNS1L_9ScaleType4KindE0ELNS_15FloatRoundStyleE2EfEENS1_15EpilogueDefaultEEEEEvvEEEEvNT_6ParamsE,@"STO_CUDA_ENTRY STV_DEFAULT"
_ZN7cutlass13device_kernelINS_4gemm6kernel13GemmUniversalIN4cute5tupleIJiiiiEEENS1_10collective13CollectiveMmaINS1_34MainloopSm90TmaGmmaWarpSpecializedILi2ENS5_IJNS4_1CILi4EEENSA_ILi1EEESC_EEENS1_35KernelTmaWarpSpecializedCooperativeEEENS5_IJNSA_ILi128EEENSA_ILi64EEESG_EEEfNS5_IJlSC_lEEEfSJ_NS4_8TiledMMAINS4_8MMA_AtomIJNS4_4SM904GMMA29MMA_64x64x8_F32TF32TF32_SS_TNILNSN_7ScaleInE1ELSP_1EEEEEENS4_6LayoutINS5_IJNSA_ILi2EEESC_SC_EEENS5_IJSC_NSA_ILi0EEESV_EEEEENS5_IJNS4_10UnderscoreESY_SY_EEEEENS4_13SM90_TMA_LOADENS4_14ComposedLayoutINS4_7SwizzleILi3ELi4ELi3EEENS4_18smem_ptr_flag_bitsILi32EEENSS_INS5_IJNSA_ILi8EEENSA_ILi32EEEEEENS5_IJS18_SC_EEEEEEEvNS4_8identityENS4_23SM90_TMA_LOAD_MULTICASTES1C_vS1D_EENS_8epilogue10collective6detail29Sm90TmaWarpSpecializedAdapterINS1H_15DefaultEpilogueIfSJ_SJ_NS1G_6thread17LinearCombinationIfLi1EffLNS1L_9ScaleType4KindE0ELNS_15FloatRoundStyleE2EfEENS1_15EpilogueDefaultEEEEEvvEEEEvNT_6ParamsE:
[----:B------:R-:W0:Y:S01]  /*0000*/  LDC R1, c[0x0][0x28] ;  /* 0x00000a00ff017b82 */ /* 0x000e220000000800 */
[----:B------:R-:W1:Y:S01]  /*0010*/  S2R R63, SR_TID.X ;  /* 0x00000000003f7919 */ /* 0x000e620000002100 */
[----:B------:R-:W-:Y:S01]  /*0020*/  ELECT P0, URZ, PT ;  /* 0x00000000003f782f */ /* 0x000fe20003800000 */
[----:B------:R-:W-:Y:S01]  /*0030*/  BSSY B0, `(.L_x_0) ;  /* 0x000000f000007945 */ /* 0x000fe20003800000 */
[--C-:B-1----:R-:W-:Y:S02]  /*0040*/  SHF.R.U32.HI R0, RZ, 0x5, R63.reuse ;  /* 0x00000005ff007819 */ /* 0x102fe4000001163f */
[----:B------:R-:W-:-:S03]  /*0050*/  SHF.R.U32.HI R6, RZ, 0x7, R63 ;  /* 0x00000007ff067819 */ /* 0x000fc6000001163f */
[----:B------:R-:W1:Y:S04]  /*0060*/  SHFL.IDX PT, R3, R0, RZ, 0x1f ;  /* 0x00001fff00037589 */ /* 0x000e6800000e0000 */
[----:B------:R2:W3:Y:S01]  /*0070*/  SHFL.IDX PT, R2, R6, RZ, 0x1f ;  /* 0x00001fff06027589 */ /* 0x0004e200000e0000 */
[----:B-1----:R-:W-:-:S13]  /*0080*/  ISETP.NE.OR P0, PT, R3, RZ, !P0 ;  /* 0x000000ff0300720c */ /* 0x002fda0004705670 */
[----:B0-23--:R-:W-:Y:S05]  /*0090*/  @P0 BRA `(.L_x_1) ;  /* 0x0000000000200947 */ /* 0x00dfea0003800000 */
[----:B------:R-:W-:Y:S02]  /*00a0*/  ULDC.64 UR4, c[0x0][0x198] ;  /* 0x0000660000047ab9 */ /* 0x000fe40000000a00 */
[----:B------:R-:W-:Y:S02]  /*00b0*/  UIADD3 UR6, UP0, UR4, 0xf0, URZ ;  /* 0x000000f004067890 */ /* 0x000fe4000ff1e03f */
[----:B------:R-:W-:Y:S02]  /*00c0*/  UIADD3 UR4, UP1, UR4, 0x1f0, URZ ;  /* 0x000001f004047890 */ /* 0x000fe4000ff3e03f */
[----:B------:R-:W-:Y:S02]  /*00d0*/  UIADD3.X UR7, URZ, UR5, URZ, UP0, !UPT ;  /* 0x000000053f077290 */ /* 0x000fe400087fe43f */
[----:B------:R-:W-:-:S07]  /*00e0*/  UIADD3.X UR5, URZ, UR5, URZ, UP1, !UPT ;  /* 0x000000053f057290 */ /* 0x000fce0008ffe43f */
[----:B------:R0:W-:Y:S02]  /*00f0*/  UTMACCTL.PF [UR6] ;  /* 0x00000000060079b9 */ /* 0x0001e40008040000 */
[----:B------:R0:W-:Y:S02]  /*0100*/  UTMACCTL.PF [UR4] ;  /* 0x00000000040079b9 */ /* 0x0001e40008040000 */
[----:B0-----:R-:W-:Y:S01]  /*0110*/  NOP ;  /* 0x0000000000007918 */ /* 0x001fe20000000000 */
.L_x_1:
[----:B------:R-:W-:Y:S05]  /*0120*/  BSYNC B0 ;  /* 0x0000000000007941 */ /* 0x000fea0003800000 */
.L_x_0:
[----:B------:R-:W0:Y:S01]  /*0130*/  SHFL.IDX PT, R5, R0, RZ, 0x1f ;  /* 0x00001fff00057589 */ /* 0x000e2200000e0000 */
[----:B------:R-:W-:-:S04]  /*0140*/  SHF.R.S32.HI R4, RZ, 0x1f, R63 ;  /* 0x0000001fff047819 */ /* 0x000fc8000001143f */
[----:B------:R-:W-:Y:S02]  /*0150*/  LEA.HI R4, R4, R63, RZ, 0x7 ;  /* 0x0000003f04047211 */ /* 0x000fe400078f38ff */
[----:B0-----:R-:W-:-:S13]  /*0160*/  ISETP.NE.AND P0, PT, R5, RZ, PT ;  /* 0x000000ff0500720c */ /* 0x001fda0003f05270 */
[----:B------:R-:W-:Y:S05]  /*0170*/  @P0 BRA `(.L_x_2) ;  /* 0x0000000000480947 */ /* 0x000fea0003800000 */
[----:B------:R-:W0:Y:S01]  /*0180*/  S2UR UR8, SR_CgaCtaId ;  /* 0x00000000000879c3 */ /* 0x000e220000008800 */
[----:B------:R-:W-:Y:S01]  /*0190*/  UMOV UR4, 0x400 ;  /* 0x0000040000047882 */ /* 0x000fe20000000000 */
[----:B------:R-:W-:Y:S01]  /*01a0*/  UMOV UR5, 0x1 ;  /* 0x0000000100057882 */ /* 0x000fe20000000000 */
[----:B------:R-:W-:Y:S01]  /*01b0*/  UMOV UR6, 0x8 ;  /* 0x0000000800067882 */ /* 0x000fe20000000000 */
[----:B------:R-:W-:Y:S01]  /*01c0*/  ELECT P0, URZ, PT ;  /* 0x00000000003f782f */ /* 0x000fe20003800000 */
[----:B------:R-:W-:-:S04]  /*01d0*/  UIADD3 UR6, -UR6, 0x100000, URZ ;  /* 0x0010000006067890 */ /* 0x000fc8000fffe13f */
[----:B------:R-:W-:Y:S02]  /*01e0*/  USHF.L.U32 UR7, UR6, 0xb, URZ ;  /* 0x0000000b06077899 */ /* 0x000fe4000800063f */
[----:B------:R-:W-:Y:S02]  /*01f0*/  USHF.L.U32 UR6, UR6, 0x1, URZ ;  /* 0x0000000106067899 */ /* 0x000fe4000800063f */
[----:B0-----:R-:W-:Y:S02]  /*0200*/  ULEA UR8, UR8, UR4, 0x18 ;  /* 0x0000000408087291 */ /* 0x001fe4000f8ec03f */
[----:B------:R-:W-:-:S04]  /*0210*/  UIADD3 UR4, -UR5, 0x100000, URZ ;  /* 0x0010000005047890 */ /* 0x000fc8000fffe13f */
[----:B------:R-:W-:Y:S02]  /*0220*/  USHF.L.U32 UR5, UR4, 0xb, URZ ;  /* 0x0000000b04057899 */ /* 0x000fe4000800063f */
[----:B------:R-:W-:Y:S01]  /*0230*/  USHF.L.U32 UR4, UR4, 0x1, URZ ;  /* 0x0000000104047899 */ /* 0x000fe2000800063f */
[----:B------:R-:W0:Y:S11]  /*0240*/  FENCE.VIEW.ASYNC.S ;  /* 0x00000000000073c6 */ /* 0x000e360000000000 */
[----:B0-----:R0:W1:Y:S01]  /*0250*/  SYNCS.EXCH.64 URZ, [UR8], UR4 ;  /* 0x00000004083f75b2 */ /* 0x0010620008000100 */
[----:B------:R0:W2:Y:S01]  /*0260*/  SYNCS.EXCH.64 URZ, [UR8+0x10], UR6 ;  /* 0x00001006083f75b2 */ /* 0x0000a20008000100 */
[----:B------:R0:W3:Y:S01]  /*0270*/  SYNCS.EXCH.64 URZ, [UR8+0x8], UR4 ;  /* 0x00000804083f75b2 */ /* 0x0000e20008000100 */
[----:B------:R0:W4:Y:S01]  /*0280*/  SYNCS.EXCH.64 URZ, [UR8+0x18], UR6 ;  /* 0x00001806083f75b2 */ /* 0x0001220008000100 */
[----:B------:R-:W-:Y:S01]  /*0290*/  NOP ;  /* 0x0000000000007918 */ /* 0x000fe20000000000 */
.L_x_2:
[----:B0-----:R-:W0:Y:S01]  /*02a0*/  S2UR UR8, SR_CTAID.X ;  /* 0x00000000000879c3 */ /* 0x001e220000002500 */
[----:B------:R-:W-:Y:S01]  /*02b0*/  LOP3.LUT R4, R4, 0xffffff80, RZ, 0xc0, !PT ;  /* 0xffffff8004047812 */ /* 0x000fe200078ec0ff */
[----:B------:R-:W5:Y:S01]  /*02c0*/  SHFL.IDX PT, R0, R0, RZ, 0x1f ;  /* 0x00001fff00007589 */ /* 0x000f6200000e0000 */
[----:B------:R-:W-:Y:S01]  /*02d0*/  SHF.R.S32.HI R12, RZ, 0x1f, R5 ;  /* 0x0000001fff0c7819 */ /* 0x000fe20000011405 */
[----:B------:R-:W-:Y:S01]  /*02e0*/  ULDC UR4, c[0x0][0x150] ;  /* 0x0000540000047ab9 */ /* 0x000fe20000000800 */
[----:B------:R-:W-:Y:S01]  /*02f0*/  ELECT P0, URZ, PT ;  /* 0x00000000003f782f */ /* 0x000fe20003800000 */
[----:B------:R-:W-:Y:S01]  /*0300*/  IMAD.IADD R8, R63, 0x1, -R4 ;  /* 0x000000013f087824 */ /* 0x000fe200078e0a04 */
[----:B------:R-:W-:Y:S01]  /*0310*/  LEA.HI R12, R12, R5, RZ, 0x2 ;  /* 0x000000050c0c7211 */ /* 0x000fe200078f10ff */
[----:B------:R-:W1:Y:S01]  /*0320*/  S2R R4, SR_CTAID.Y ;  /* 0x0000000000047919 */ /* 0x000e620000002600 */
[----:B------:R-:W2:Y:S01]  /*0330*/  LDC R13, c[0x0][0x144] ;  /* 0x00005100ff0d7b82 */ /* 0x000ea20000000800 */
[----:B------:R-:W-:Y:S01]  /*0340*/  NOP ;  /* 0x0000000000007918 */ /* 0x000fe20000000000 */
[----:B------:R-:W-:Y:S01]  /*0350*/  SHF.R.S32.HI R7, RZ, 0x1f, R8 ;  /* 0x0000001fff077819 */ /* 0x000fe20000011408 */
[----:B------:R-:W-:Y:S01]  /*0360*/  NOP ;  /* 0x0000000000007918 */ /* 0x000fe20000000000 */
[----:B------:R-:W-:Y:S01]  /*0370*/  LOP3.LUT R12, R12, 0x3ffffffc, RZ, 0xc0, !PT ;  /* 0x3ffffffc0c0c7812 */ /* 0x000fe200078ec0ff */
[----:B------:R-:W-:Y:S01]  /*0380*/  IMAD.MOV.U32 R22, RZ, RZ, 0x1 ;  /* 0x00000001ff167424 */ /* 0x000fe200078e00ff */
[----:B------:R-:W-:-:S02]  /*0390*/  LEA.HI R7, R7, R8, RZ, 0x3 ;  /* 0x0000000807077211 */ /* 0x000fc400078f18ff */
[----:B------:R-:W3:Y:S01]  /*03a0*/  LDC R14, c[0x0][0x140] ;  /* 0x00005000ff0e7b82 */ /* 0x000ee20000000800 */
[----:B------:R-:W-:Y:S02]  /*03b0*/  ISETP.NE.AND P3, PT, R2, RZ, PT ;  /* 0x000000ff0200720c */ /* 0x000fe40003f65270 */
[--C-:B------:R-:W-:Y:S02]  /*03c0*/  SHF.R.S32.HI R9, RZ, 0x3, R7.reuse ;  /* 0x00000003ff097819 */ /* 0x100fe40000011407 */
[----:B------:R-:W-:Y:S02]  /*03d0*/  SHF.R.S32.HI R10, RZ, 0x1f, R7 ;  /* 0x0000001fff0a7819 */ /* 0x000fe40000011407 */
[----:B0-----:R-:W-:Y:S02]  /*03e0*/  I2FP.F32.U32 R7, UR8 ;  /* 0x0000000800077c45 */ /* 0x001fe40008201000 */
[----:B------:R-:W-:Y:S02]  /*03f0*/  LEA.HI R10, R10, R9, RZ, 0x2 ;  /* 0x000000090a0a7211 */ /* 0x000fe400078f10ff */
[----:B-----5:R-:W-:Y:S01]  /*0400*/  ISETP.NE.OR P0, PT, R0, RZ, !P0 ;  /* 0x000000ff0000720c */ /* 0x020fe20004705670 */
[----:B------:R-:W-:Y:S01]  /*0410*/  FMUL R11, R7, UR4 ;  /* 0x00000004070b7c20 */ /* 0x000fe20008400000 */
[----:B------:R-:W-:Y:S01]  /*0420*/  LOP3.LUT R10, R10, 0xfffffffc, RZ, 0xc0, !PT ;  /* 0xfffffffc0a0a7812 */ /* 0x000fe200078ec0ff */
[----:B------:R-:W-:Y:S01]  /*0430*/  IMAD.IADD R7, R5, 0x1, -R12 ;  /* 0x0000000105077824 */ /* 0x000fe200078e0a0c */
[----:B------:R-:W-:-:S03]  /*0440*/  ULDC UR4, c[0x0][0x154] ;  /* 0x0000550000047ab9 */ /* 0x000fc60000000800 */
[----:B------:R-:W0:Y:S01]  /*0450*/  F2I.U32.TRUNC.NTZ R11, R11 ;  /* 0x0000000b000b7305 */ /* 0x000e22000020f000 */
[----:B------:R-:W-:Y:S02]  /*0460*/  IMAD.IADD R10, R9, 0x1, -R10 ;  /* 0x00000001090a7824 */ /* 0x000fe400078e0a0a */
[----:B------:R-:W5:Y:S02]  /*0470*/  LDC R9, c[0x0][0x148] ;  /* 0x00005200ff097b82 */ /* 0x000f640000000800 */
[----:B------:R-:W-:Y:S01]  /*0480*/  IMAD R10, R7, 0x4, R10 ;  /* 0x00000004070a7824 */ /* 0x000fe200078e020a */
[----:B------:R-:W-:Y:S01]  /*0490*/  VOTEU.ALL UP0, P0 ;  /* 0x00000000003f7886 */ /* 0x000fe20000000000 */
[----:B---3--:R-:W-:Y:S01]  /*04a0*/  ISETP.EQ.U32.AND P2, PT, R14, 0x1, PT ;  /* 0x000000010e00780c */ /* 0x008fe20003f42070 */
[----:B------:R-:W-:Y:S01]  /*04b0*/  VOTEU.ALL UP1, P0 ;  /* 0x00000000003f7886 */ /* 0x000fe20000020000 */
[----:B------:R-:W-:Y:S01]  /*04c0*/  IMAD.SHL.U32 R19, R10, 0x4, RZ ;  /* 0x000000040a137824 */ /* 0x000fe200078e00ff */
[----:B------:R-:W-:Y:S01]  /*04d0*/  SHF.R.S32.HI R7, RZ, 0x1f, R10 ;  /* 0x0000001fff077819 */ /* 0x000fe2000001140a */
[----:B------:R-:W3:Y:S01]  /*04e0*/  @!UP0 S2UR UR7, SR_CgaCtaId ;  /* 0x00000000000789c3 */ /* 0x000ee20000008800 */
[----:B------:R-:W-:-:S02]  /*04f0*/  @!UP0 UMOV UR6, 0x400 ;  /* 0x0000040000068882 */ /* 0x000fc40000000000 */
[----:B------:R-:W-:Y:S01]  /*0500*/  LEA.HI R0, R7, R10, RZ, 0x2 ;  /* 0x0000000a07007211 */ /* 0x000fe200078f10ff */
[----:B0-----:R-:W-:Y:S01]  /*0510*/  IMAD.MOV R12, RZ, RZ, -R11 ;  /* 0x000000ffff0c7224 */ /* 0x001fe200078e0a0b */
[----:B------:R-:W-:Y:S02]  /*0520*/  LOP3.LUT R19, R10, 0xc, R19, 0x78, !PT ;  /* 0x0000000c0a137812 */ /* 0x000fe400078e7813 */
[----:B------:R-:W-:Y:S01]  /*0530*/  LOP3.LUT R11, R0, 0xfffffffc, RZ, 0xc0, !PT ;  /* 0xfffffffc000b7812 */ /* 0x000fe200078ec0ff */
[----:B--2---:R-:W-:Y:S01]  /*0540*/  IMAD R7, R13, R12, UR8 ;  /* 0x000000080d077e24 */ /* 0x004fe2000f8e020c */
[----:B-1----:R-:W-:Y:S02]  /*0550*/  I2FP.F32.U32 R13, R4 ;  /* 0x00000004000d7245 */ /* 0x002fe40000201000 */
[----:B------:R-:W-:Y:S01]  /*0560*/  SHF.R.S32.HI R0, RZ, 0x1f, R3 ;  /* 0x0000001fff007819 */ /* 0x000fe20000011403 */
[----:B------:R-:W-:Y:S02]  /*0570*/  IMAD.IADD R12, R10, 0x1, -R11 ;  /* 0x000000010a0c7824 */ /* 0x000fe400078e0a0b */
[----:B------:R-:W-:Y:S01]  /*0580*/  FMUL R13, R13, UR4 ;  /* 0x000000040d0d7c20 */ /* 0x000fe20008400000 */
[----:B------:R-:W-:Y:S01]  /*0590*/  LEA.HI R0, R0, R3, RZ, 0x2 ;  /* 0x0000000300007211 */ /* 0x000fe200078f10ff */
[----:B------:R-:W-:Y:S01]  /*05a0*/  UMOV UR4, 0x20 ;  /* 0x0000002000047882 */ /* 0x000fe20000000000 */
[----:B------:R-:W-:Y:S01]  /*05b0*/  ISETP.NE.AND P4, PT, R12, R7, PT ;  /* 0x000000070c00720c */ /* 0x000fe20003f85270 */
[----:B------:R-:W-:-:S04]  /*05c0*/  @!UP0 UIADD3 UR4, -UR4, 0x100000, URZ ;  /* 0x0010000004048890 */ /* 0x000fc8000fffe13f */
[----:B------:R-:W-:Y:S02]  /*05d0*/  @!UP0 USHF.L.U32 UR5, UR4, 0xb, URZ ;  /* 0x0000000b04058899 */ /* 0x000fe4000800063f */
[----:B------:R-:W-:Y:S01]  /*05e0*/  @!UP0 USHF.L.U32 UR4, UR4, 0x1, URZ ;  /* 0x0000000104048899 */ /* 0x000fe2000800063f */
[----:B------:R-:W-:Y:S01]  /*05f0*/  LOP3.LUT R0, R0, 0xfffffffc, RZ, 0xc0, !PT ;  /* 0xfffffffc00007812 */ /* 0x000fe200078ec0ff */
[----:B------:R-:W0:Y:S04]  /*0600*/  F2I.U32.TRUNC.NTZ R13, R13 ;  /* 0x0000000d000d7305 */ /* 0x000e28000020f000 */
[----:B------:R-:W-:Y:S01]  /*0610*/  IMAD.IADD R3, R3, 0x1, -R0 ;  /* 0x0000000103037824 */ /* 0x000fe200078e0a00 */
[----:B---3--:R-:W-:Y:S01]  /*0620*/  @!UP0 ULEA UR6, UR7, UR6, 0x18 ;  /* 0x0000000607068291 */ /* 0x008fe2000f8ec03f */
[----:B------:R-:W-:Y:S01]  /*0630*/  VOTEU.ALL UP0, P0 ;  /* 0x00000000003f7886 */ /* 0x000fe20000000000 */
[----:B------:R-:W-:Y:S01]  /*0640*/  LOP3.LUT P0, RZ, R8, 0x7, RZ, 0xc0, !PT ;  /* 0x0000000708ff7812 */ /* 0x000fe2000780c0ff */
[----:B------:R-:W-:Y:S01]  /*0650*/  VIADD R8, R2, 0xffffffff ;  /* 0xffffffff02087836 */ /* 0x000fe20000000000 */
[----:B------:R-:W-:-:S02]  /*0660*/  @P4 SHF.R.S32.HI R0, RZ, 0x1f, R19 ;  /* 0x0000001fff004819 */ /* 0x000fc40000011413 */
[C---:B------:R-:W-:Y:S02]  /*0670*/  ISETP.NE.AND P1, PT, R3.reuse, 0x3, PT ;  /* 0x000000030300780c */ /* 0x040fe40003f25270 */
[----:B------:R-:W-:Y:S01]  /*0680*/  @P4 LEA.HI R0, R0, R19, RZ, 0x2 ;  /* 0x0000001300004211 */ /* 0x000fe200078f10ff */
[----:B0-----:R-:W-:Y:S01]  /*0690*/  IMAD.MOV R23, RZ, RZ, -R13 ;  /* 0x000000ffff177224 */ /* 0x001fe200078e0a0d */
[----:B------:R-:W-:Y:S01]  /*06a0*/  ISETP.EQ.OR P1, PT, R3, RZ, !P1 ;  /* 0x000000ff0300720c */ /* 0x000fe20004f22670 */
[----:B------:R-:W0:Y:S02]  /*06b0*/  FENCE.VIEW.ASYNC.S ;  /* 0x00000000000073c6 */ /* 0x000e240000000000 */
[----:B0-----:R0:W1:Y:S01]  /*06c0*/  @!UP0 SYNCS.EXCH.64 URZ, [UR6+0x30], UR4 ;  /* 0x00003004063f85b2 */ /* 0x0010620008000100 */
[----:B------:R-:W-:Y:S01]  /*06d0*/  @P4 SHF.R.S32.HI R0, RZ, 0x2, R0 ;  /* 0x00000002ff004819 */ /* 0x000fe20000011400 */
[----:B-----5:R-:W-:Y:S01]  /*06e0*/  IMAD R11, R9, R23, R4 ;  /* 0x00000017090b7224 */ /* 0x020fe200078e0204 */
[----:B------:R-:W-:-:S02]  /*06f0*/  ISETP.LT.U32.AND P0, PT, R19, 0x4, !P0 ;  /* 0x000000041300780c */ /* 0x000fc40004701070 */
[----:B------:R-:W-:Y:S02]  /*0700*/  ISETP.EQ.AND P1, PT, R2, RZ, P1 ;  /* 0x000000ff0200720c */ /* 0x000fe40000f22270 */
[----:B------:R-:W-:Y:S02]  /*0710*/  @P4 ISETP.NE.AND P5, PT, R0, R11, PT ;  /* 0x0000000b0000420c */ /* 0x000fe40003fa5270 */
[----:B------:R-:W-:Y:S02]  /*0720*/  ISETP.GE.U32.AND P6, PT, R8, 0x2, PT ;  /* 0x000000020800780c */ /* 0x000fe40003fc6070 */
[----:B------:R-:W-:Y:S02]  /*0730*/  SEL R11, RZ, 0x1, !P0 ;  /* 0x00000001ff0b7807 */ /* 0x000fe40004000000 */
[----:B------:R-:W-:Y:S02]  /*0740*/  @P4 SEL R22, RZ, 0x1, P5 ;  /* 0x00000001ff164807 */ /* 0x000fe40002800000 */
[----:B------:R-:W-:Y:S01]  /*0750*/  SEL R18, RZ, 0x1, !P1 ;  /* 0x00000001ff127807 */ /* 0x000fe20004800000 */
[----:B------:R0:W2:Y:S01]  /*0760*/  @!UP1 SYNCS.EXCH.64 URZ, [UR6+0x38], UR4 ;  /* 0x00003804063f95b2 */ /* 0x0000a20008000100 */
[----:B------:R-:W-:Y:S01]  /*0770*/  LOP3.LUT R22, R22, R11, RZ, 0xc0, !PT ;  /* 0x0000000b16167212 */ /* 0x000fe200078ec0ff */
[----:B------:R-:W-:Y:S01]  /*0780*/  NOP ;  /* 0x0000000000007918 */ /* 0x000fe20000000000 */
[----:B------:R-:W-:-:S02]  /*0790*/  LOP3.LUT R0, R63, 0x7f, RZ, 0xc0, !PT ;  /* 0x0000007f3f007812 */ /* 0x000fc400078ec0ff */
[----:B------:R-:W-:Y:S01]  /*07a0*/  SEL R18, R18, 0x2, P6 ;  /* 0x0000000212127807 */ /* 0x000fe20003000000 */
[----:B0-----:R-:W-:Y:S06]  /*07b0*/  @!P2 BRA `(.L_x_3) ;  /* 0x000000000008a947 */ /* 0x001fec0003800000 */
[----:B-12-4-:R-:W-:Y:S01]  /*07c0*/  UCGABAR_ARV ;  /* 0x00000000000079c7 */ /* 0x016fe20008000000 */
[----:B------:R-:W-:Y:S05]  /*07d0*/  BRA `(.L_x_4) ;  /* 0x0000000000047947 */ /* 0x000fea0003800000 */
.L_x_3:
[----:B-12-4-:R-:W-:Y:S01]  /*07e0*/  NOP ;  /* 0x0000000000007918 */ /* 0x016fe20000000000 */
.L_x_4:
[----:B------:R-:W0:Y:S01]  /*07f0*/  LDC R2, c[0x0][0x65c] ;  /* 0x00019700ff027b82 */ /* 0x000e220000000800 */
[----:B------:R-:W-:Y:S02]  /*0800*/  IMAD.U32 R10, RZ, RZ, UR8 ;  /* 0x00000008ff0a7e24 */ /* 0x000fe4000f8e00ff */
[----:B------:R-:W-:Y:S01]  /*0810*/  IMAD.MOV.U32 R11, RZ, RZ, RZ ;  /* 0x000000ffff0b7224 */ /* 0x000fe200078e00ff */
[----:B0-----:R-:W-:-:S04]  /*0820*/  ISETP.NE.AND P1, PT, R2, 0x1, PT ;  /* 0x000000010200780c */ /* 0x001fc80003f25270 */
[----:B------:R-:W-:-:S09]  /*0830*/  P2R R5, PR, RZ, 0x2 ;  /* 0x00000002ff057803 */ /* 0x000fd20000000000 */
[----:B------:R-:W0:Y:S01]  /*0840*/  @P1 LDC R17, c[0x0][0x10] ;  /* 0x00000400ff111b82 */ /* 0x000e220000000800 */
[----:B------:R-:W-:Y:S02]  /*0850*/  @P1 IMAD.MOV.U32 R5, RZ, RZ, RZ ;  /* 0x000000ffff051224 */ /* 0x000fe400078e00ff */
[----:B------:R-:W-:-:S05]  /*0860*/  @P1 IMAD.MOV.U32 R15, RZ, RZ, RZ ;  /* 0x000000ffff0f1224 */ /* 0x000fca00078e00ff */
[----:B------:R-:W1:Y:S01]  /*0870*/  @!P1 LDC R13, c[0x0][0xc] ;  /* 0x00000300ff0d9b82 */ /* 0x000e620000000800 */
[----:B------:R-:W-:Y:S01]  /*0880*/  ULDC UR4, c[0x0][0xc] ;  /* 0x0000030000047ab9 */ /* 0x000fe20000000800 */
[----:B------:R-:W-:Y:S01]  /*0890*/  ULDC UR5, c[0x0][0x10] ;  /* 0x0000040000057ab9 */ /* 0x000fe20000000800 */
[----:B------:R-:W-:Y:S01]  /*08a0*/  ULDC UR6, c[0x0][0x14] ;  /* 0x0000050000067ab9 */ /* 0x000fe20000000800 */
[----:B------:R-:W-:-:S04]  /*08b0*/  UIMAD.WIDE.U32 UR4, UR4, UR5, URZ ;  /* 0x00000005040472a5 */ /* 0x000fc8000f8e003f */
[----:B------:R-:W-:Y:S02]  /*08c0*/  UIMAD.WIDE.U32 UR38, UR4, UR6, URZ ;  /* 0x00000006042672a5 */ /* 0x000fe4000f8e003f */
[----:B------:R-:W-:-:S04]  /*08d0*/  UIMAD UR37, UR5, UR6, URZ ;  /* 0x00000006052572a4 */ /* 0x000fc8000f8e023f */
[----:B------:R-:W-:Y:S01]  /*08e0*/  UIADD3 UR37, UR39, UR37, URZ ;  /* 0x0000002527257290 */ /* 0x000fe2000fffe03f */
[----:B0-----:R-:W-:-:S04]  /*08f0*/  @P1 IMAD.WIDE.U32 R16, R17, UR8, R4 ;  /* 0x0000000811101c25 */ /* 0x001fc8000f8e0004 */
[----:B------:R-:W-:Y:S02]  /*0900*/  @P1 IMAD.IADD R17, R17, 0x1, R15 ;  /* 0x0000000111111824 */ /* 0x000fe400078e020f */
[----:B-1----:R-:W-:-:S04]  /*0910*/  @!P1 IMAD.WIDE.U32 R10, R4, R13, R10 ;  /* 0x0000000d040a9225 */ /* 0x002fc800078e000a */
[----:B------:R-:W-:Y:S02]  /*0920*/  @!P1 IMAD.MOV.U32 R16, RZ, RZ, R10 ;  /* 0x000000ffff109224 */ /* 0x000fe400078e000a */
[----:B------:R-:W-:Y:S01]  /*0930*/  @!P1 IMAD.MOV.U32 R17, RZ, RZ, R11 ;  /* 0x000000ffff119224 */ /* 0x000fe200078e000b */
[----:B------:R-:W-:Y:S06]  /*0940*/  @!P2 BRA `(.L_x_5) ;  /* 0x00000000000ca947 */ /* 0x000fec0003800000 */
[----:B------:R-:W-:Y:S01]  /*0950*/  UCGABAR_WAIT ;  /* 0x0000000000007dc7 */ /* 0x000fe20008000000 */
[----:B------:R-:W-:Y:S01]  /*0960*/  CCTL.IVALL ;  /* 0x00000000ff00798f */ /* 0x000fe20002000000 */
[----:B------:R-:W-:Y:S05]  /*0970*/  BRA `(.L_x_6) ;  /* 0x0000000000047947 */ /* 0x000fea0003800000 */
.L_x_5:
[----:B------:R-:W-:Y:S06]  /*0980*/  BAR.SYNC.DEFER_BLOCKING 0x0 ;  /* 0x0000000000007b1d */ /* 0x000fec0000010000 */
.L_x_6:
[----:B------:R-:W-:Y:S05]  /*0990*/  @!P3 BRA `(.L_x_7) ;  /* 0x000000440004b947 */ /* 0x000fea0003800000 */
[----:B------:R-:W-:-:S13]  /*09a0*/  ISETP.GT.U32.AND P0, PT, R8, 0x1, PT ;  /* 0x000000010800780c */ /* 0x000fda0003f04070 */
[----:B------:R-:W-:Y:S05]  /*09b0*/  @P0 EXIT ;  /* 0x000000000000094d */ /* 0x000fea0003800000 */
[----:B------:R-:W-:Y:S01]  /*09c0*/  ULDC.64 UR4, c[0x0][0x650] ;  /* 0x0001940000047ab9 */ /* 0x000fe20000000a00 */
[----:B------:R-:W-:Y:S01]  /*09d0*/  PRMT R3, RZ, 0x7610, R3 ;  /* 0x00007610ff037816 */ /* 0x000fe20000000003 */
[----:B------:R-:W-:Y:S01]  /*09e0*/  IMAD.MOV.U32 R71, RZ, RZ, -0x1 ;  /* 0xffffffffff477424 */ /* 0x000fe200078e00ff */
[----:B------:R-:W-:Y:S01]  /*09f0*/  ISETP.GE.U32.AND P0, PT, R16, UR4, PT ;  /* 0x0000000410007c0c */ /* 0x000fe2000bf06070 */
[----:B------:R-:W-:Y:S02]  /*0a00*/  IMAD.MOV.U32 R70, RZ, RZ, -0x1 ;  /* 0xffffffffff467424 */ /* 0x000fe400078e00ff */
[----:B------:R-:W-:Y:S01]  /*0a10*/  IMAD.MOV.U32 R69, RZ, RZ, -0x1 ;  /* 0xffffffffff457424 */ /* 0x000fe200078e00ff */
[----:B------:R-:W-:-:S13]  /*0a20*/  ISETP.GE.U32.AND.EX P0, PT, R17, UR5, PT, P0 ;  /* 0x0000000511007c0c */ /* 0x000fda000bf06100 */
[----:B------:R-:W-:Y:S05]  /*0a30*/  @P0 BRA `(.L_x_8) ;  /* 0x0000000400280947 */ /* 0x000fea0003800000 */
[----:B------:R-:W0:Y:S01]  /*0a40*/  LDC.64 R24, c[0x0][0x628] ;  /* 0x00018a00ff187b82 */ /* 0x000e220000000a00 */
[----:B------:R-:W-:Y:S02]  /*0a50*/  IMAD.MOV.U32 R10, RZ, RZ, R16 ;  /* 0x000000ffff0a7224 */ /* 0x000fe400078e0010 */
[----:B------:R-:W-:-:S05]  /*0a60*/  IMAD.MOV.U32 R11, RZ, RZ, R17 ;  /* 0x000000ffff0b7224 */ /* 0x000fca00078e0011 */
[----:B------:R-:W1:Y:S08]  /*0a70*/  LDC R8, c[0x0][0x630] ;  /* 0x00018c00ff087b82 */ /* 0x000e700000000800 */
[----:B------:R-:W2:Y:S01]  /*0a80*/  LDC.64 R26, c[0x0][0x620] ;  /* 0x00018800ff1a7b82 */ /* 0x000ea20000000a00 */
[----:B0-----:R-:W-:-:S04]  /*0a90*/  ISETP.NE.U32.AND P0, PT, R24, RZ, PT ;  /* 0x000000ff1800720c */ /* 0x001fc80003f05070 */
[----:B------:R-:W-:-:S13]  /*0aa0*/  ISETP.NE.AND.EX P0, PT, R25, RZ, PT, P0 ;  /* 0x000000ff1900720c */ /* 0x000fda0003f05300 */
[----:B-12---:R-:W-:Y:S05]  /*0ab0*/  @!P0 BRA `(.L_x_9) ;  /* 0x0000000000288947 */ /* 0x006fea0003800000 */
[----:B------:R-:W0:Y:S02]  /*0ac0*/  LDC R3, c[0x0][0x634] ;  /* 0x00018d00ff037b82 */ /* 0x000e240000000800 */
[----:B0-----:R-:W-:-:S05]  /*0ad0*/  IADD3 R3, P0, R16, R3, RZ ;  /* 0x0000000310037210 */ /* 0x001fca0007f1e0ff */
[----:B------:R-:W-:-:S04]  /*0ae0*/  IMAD.X R21, RZ, RZ, R17, P0 ;  /* 0x000000ffff157224 */ /* 0x000fc800000e0611 */
[----:B------:R-:W-:-:S04]  /*0af0*/  IMAD.WIDE.U32 R10, R21, R24, RZ ;  /* 0x00000018150a7225 */ /* 0x000fc800078e00ff */
[----:B------:R-:W-:-:S04]  /*0b00*/  IMAD.WIDE.U32 R12, P0, R3, R25, R10 ;  /* 0x00000019030c7225 */ /* 0x000fc8000780000a */
[----:B------:R-:W-:-:S04]  /*0b10*/  IMAD.WIDE.U32 R10, R3, R24, RZ ;  /* 0x00000018030a7225 */ /* 0x000fc800078e00ff */
[----:B------:R-:W-:Y:S01]  /*0b20*/  IMAD.X R15, RZ, RZ, RZ, P0 ;  /* 0x000000ffff0f7224 */ /* 0x000fe200000e06ff */
[----:B------:R-:W-:Y:S01]  /*0b30*/  IADD3 RZ, P0, R11, R12, RZ ;  /* 0x0000000c0bff7210 */ /* 0x000fe20007f1e0ff */
[----:B------:R-:W-:-:S04]  /*0b40*/  IMAD.MOV.U32 R14, RZ, RZ, R13 ;  /* 0x000000ffff0e7224 */ /* 0x000fc800078e000d */
[----:B------:R-:W-:-:S08]  /*0b50*/  IMAD.WIDE.U32.X R10, R21, R25, R14, P0 ;  /* 0x00000019150a7225 */ /* 0x000fd000000e040e */
.L_x_9:
[----:B------:R-:W0:Y:S01]  /*0b60*/  LDC.64 R30, c[0x0][0x640] ;  /* 0x00019000ff1e7b82 */ /* 0x000e220000000a00 */
[-CC-:B------:R-:W-:Y:S02]  /*0b70*/  SHF.R.U64 R69, R10, R8.reuse, R11.reuse ;  /* 0x000000080a457219 */ /* 0x180fe4000000120b */
[----:B------:R-:W-:Y:S02]  /*0b80*/  SHF.R.U32.HI R3, RZ, R8, R11 ;  /* 0x00000008ff037219 */ /* 0x000fe4000001160b */
[----:B------:R-:W-:-:S03]  /*0b90*/  IADD3 R5, P0, RZ, -R69, RZ ;  /* 0x80000045ff057210 */ /* 0x000fc60007f1e0ff */
[----:B------:R-:W1:Y:S02]  /*0ba0*/  LDC R12, c[0x0][0x618] ;  /* 0x00018600ff0c7b82 */ /* 0x000e640000000800 */
[----:B------:R-:W-:Y:S02]  /*0bb0*/  IMAD.X R3, RZ, RZ, ~R3, P0 ;  /* 0x000000ffff037224 */ /* 0x000fe400000e0e03 */
[----:B------:R-:W-:-:S04]  /*0bc0*/  IMAD.WIDE.U32 R10, R5, R26, R16 ;  /* 0x0000001a050a7225 */ /* 0x000fc800078e0010 */
[----:B------:R-:W2:Y:S01]  /*0bd0*/  LDC R20, c[0x0][0x608] ;  /* 0x00018200ff147b82 */ /* 0x000ea20000000800 */
[----:B------:R-:W-:Y:S02]  /*0be0*/  IMAD R8, R3, R26, RZ ;  /* 0x0000001a03087224 */ /* 0x000fe400078e02ff */
[----:B------:R-:W-:Y:S02]  /*0bf0*/  IMAD.MOV.U32 R3, RZ, RZ, -0x1 ;  /* 0xffffffffff037424 */ /* 0x000fe400078e00ff */
[----:B------:R-:W-:Y:S02]  /*0c00*/  IMAD R5, R5, R27, R8 ;  /* 0x0000001b05057224 */ /* 0x000fe400078e0208 */
[----:B------:R-:W-:Y:S01]  /*0c10*/  IMAD R26, R9, R23, R4 ;  /* 0x00000017091a7224 */ /* 0x000fe200078e0204 */
[----:B------:R-:W3:Y:S01]  /*0c20*/  LDC R28, c[0x0][0x658] ;  /* 0x00019600ff1c7b82 */ /* 0x000ee20000000800 */
[----:B------:R-:W-:Y:S01]  /*0c30*/  IMAD.IADD R5, R11, 0x1, R5 ;  /* 0x000000010b057824 */ /* 0x000fe200078e0205 */
[----:B0-----:R-:W-:Y:S01]  /*0c40*/  ISETP.NE.U32.AND P0, PT, R30, RZ, PT ;  /* 0x000000ff1e00720c */ /* 0x001fe20003f05070 */
[----:B------:R-:W-:-:S03]  /*0c50*/  IMAD.MOV.U32 R23, RZ, RZ, 0x1 ;  /* 0x00000001ff177424 */ /* 0x000fc600078e00ff */
[----:B------:R-:W-:Y:S02]  /*0c60*/  ISETP.NE.AND.EX P0, PT, R31, RZ, PT, P0 ;  /* 0x000000ff1f00720c */ /* 0x000fe40003f05300 */
[----:B------:R-:W0:Y:S01]  /*0c70*/  LDC R24, c[0x0][0x600] ;  /* 0x00018000ff187b82 */ /* 0x000e220000000800 */
[-CC-:B-1----:R-:W-:Y:S02]  /*0c80*/  SHF.R.U64 R14, R10, R12.reuse, R5.reuse ;  /* 0x0000000c0a0e7219 */ /* 0x182fe40000001205 */
[----:B------:R-:W-:-:S05]  /*0c90*/  SHF.R.U32.HI R5, RZ, R12, R5 ;  /* 0x0000000cff057219 */ /* 0x000fca0000011605 */
[----:B------:R-:W1:Y:S01]  /*0ca0*/  LDC R15, c[0x0][0x648] ;  /* 0x00019200ff0f7b82 */ /* 0x000e620000000800 */
[-CC-:B--2---:R-:W-:Y:S02]  /*0cb0*/  SHF.R.U64 R27, R14, R20.reuse, R5.reuse ;  /* 0x000000140e1b7219 */ /* 0x184fe40000001205 */
[----:B------:R-:W-:-:S05]  /*0cc0*/  SHF.R.U32.HI R5, RZ, R20, R5 ;  /* 0x00000014ff057219 */ /* 0x000fca0000011605 */
[----:B------:R-:W2:Y:S01]  /*0cd0*/  LDC R21, c[0x0][0x638] ;  /* 0x00018e00ff157b82 */ /* 0x000ea20000000800 */
[-CC-:B---3--:R-:W-:Y:S02]  /*0ce0*/  SHF.R.U64 R20, R27, R28.reuse, R5.reuse ;  /* 0x0000001c1b147219 */ /* 0x188fe40000001205 */
[-C--:B------:R-:W-:Y:S02]  /*0cf0*/  SHF.L.U32 R3, R3, R28.reuse, RZ ;  /* 0x0000001c03037219 */ /* 0x080fe400000006ff */
[----:B------:R-:W-:Y:S01]  /*0d00*/  SHF.R.U32.HI R5, RZ, R28, R5 ;  /* 0x0000001cff057219 */ /* 0x000fe20000011605 */
[----:B------:R-:W-:Y:S01]  /*0d10*/  IMAD.MOV.U32 R4, RZ, RZ, R20 ;  /* 0x000000ffff047224 */ /* 0x000fe200078e0014 */
[----:B------:R-:W-:Y:S01]  /*0d20*/  LOP3.LUT R12, RZ, R3, RZ, 0x33, !PT ;  /* 0x00000003ff0c7212 */ /* 0x000fe200078e33ff */
[----:B------:R-:W3:Y:S01]  /*0d30*/  LDC R25, c[0x0][0x610] ;  /* 0x00018400ff197b82 */ /* 0x000ee20000000800 */
[----:B------:R-:W-:Y:S05]  /*0d40*/  @!P0 BRA `(.L_x_10) ;  /* 0x0000000000288947 */ /* 0x000fea0003800000 */
[----:B------:R-:W4:Y:S02]  /*0d50*/  LDC R3, c[0x0][0x64c] ;  /* 0x00019300ff037b82 */ /* 0x000f240000000800 */
[----:B----4-:R-:W-:-:S05]  /*0d60*/  IADD3 R3, P0, R20, R3, RZ ;  /* 0x0000000314037210 */ /* 0x010fca0007f1e0ff */
        /* <DEDUP_REMOVED lines=8> */
.L_x_10:
[----:B-1----:R-:W-:Y:S01]  /*0df0*/  SHF.R.U64 R4, R4, R15, R5 ;  /* 0x0000000f04047219 */ /* 0x002fe20000001205 */
[----:B0-----:R-:W-:Y:S01]  /*0e00*/  VIADD R5, R24, 0xffffffff ;  /* 0xffffffff18057836 */ /* 0x001fe20000000000 */
[----:B------:R-:W-:Y:S02]  /*0e10*/  SHF.L.U32 R3, R23, R28, RZ ;  /* 0x0000001c17037219 */ /* 0x000fe400000006ff */
[----:B------:R-:W-:Y:S01]  /*0e20*/  LOP3.LUT R12, R27, R12, RZ, 0xc0, !PT ;  /* 0x0000000c1b0c7212 */ /* 0x000fe200078ec0ff */
[----:B------:R-:W-:Y:S01]  /*0e30*/  IMAD.MOV R8, RZ, RZ, -R4 ;  /* 0x000000ffff087224 */ /* 0x000fe200078e0a04 */
[----:B------:R-:W-:-:S03]  /*0e40*/  SEL R7, R7, R26, !P1 ;  /* 0x0000001a07077207 */ /* 0x000fc60004800000 */
[----:B------:R-:W-:Y:S01]  /*0e50*/  IMAD R12, R3, R4, R12 ;  /* 0x00000004030c7224 */ /* 0x000fe200078e020c */
[----:B------:R-:W-:Y:S01]  /*0e60*/  LOP3.LUT R4, R14, R5, RZ, 0xc0, !PT ;  /* 0x000000050e047212 */ /* 0x000fe200078ec0ff */
[----:B--2---:R-:W-:Y:S02]  /*0e70*/  IMAD R3, R8, R21, R20 ;  /* 0x0000001508037224 */ /* 0x004fe400078e0214 */
[----:B---3--:R-:W-:Y:S02]  /*0e80*/  IMAD R7, R12, R25, R7 ;  /* 0x000000190c077224 */ /* 0x008fe400078e0207 */
[----:B------:R-:W-:Y:S02]  /*0e90*/  IMAD.MOV.U32 R5, RZ, RZ, 0x1 ;  /* 0x00000001ff057424 */ /* 0x000fe400078e00ff */
[----:B------:R-:W-:-:S03]  /*0ea0*/  IMAD R4, R3, R24, R4 ;  /* 0x0000001803047224 */ /* 0x000fc600078e0204 */
[----:B------:R-:W-:Y:S02]  /*0eb0*/  PRMT R3, R5, 0x7610, R3 ;  /* 0x0000761005037816 */ /* 0x000fe40000000003 */
[----:B------:R-:W-:Y:S02]  /*0ec0*/  SEL R70, R4, R7, !P1 ;  /* 0x0000000704467207 */ /* 0x000fe40004800000 */
[----:B------:R-:W-:-:S07]  /*0ed0*/  SEL R71, R7, R4, !P1 ;  /* 0x0000000407477207 */ /* 0x000fce0004800000 */
.L_x_8:
[----:B------:R-:W-:-:S08]  /*0ee0*/  NOP ;  /* 0x0000000000007918 */ /* 0x000fd00000000000 */
[----:B------:R-:W0:Y:S02]  /*0ef0*/  USETMAXREG.TRY_ALLOC.CTAPOOL UP0, 0xe8 ;  /* 0x000000e8000079c8 */ /* 0x000e240008000600 */
[----:B0-----:R-:W-:-:S13]  /*0f00*/  PLOP3.LUT P0, PT, PT, PT, UP0, 0x80, 0x0 ;  /* 0x000000000000781c */ /* 0x001fda0003f0f008 */
[----:B------:R-:W-:Y:S05]  /*0f10*/  @!P0 BRA `(.L_x_8) ;  /* 0xfffffffc00f08947 */ /* 0x000fea000383ffff */
[----:B------:R-:W-:Y:S01]  /*0f20*/  ULDC.64 UR4, c[0x0][0x598] ;  /* 0x0001660000047ab9 */ /* 0x000fe20000000a00 */
[----:B------:R-:W-:Y:S01]  /*0f30*/  ULDC.64 UR40, c[0x0][0x208] ;  /* 0x0000820000287ab9 */ /* 0x000fe20000000a00 */
[----:B------:R-:W-:-:S04]  /*0f40*/  ISETP.NE.U32.AND P0, PT, RZ, UR4, PT ;  /* 0x00000004ff007c0c */ /* 0x000fc8000bf05070 */
[----:B------:R-:W-:-:S13]  /*0f50*/  ISETP.NE.AND.EX P0, PT, RZ, UR5, PT, P0 ;  /* 0x00000005ff007c0c */ /* 0x000fda000bf05300 */
[----:B------:R-:W-:Y:S05]  /*0f60*/  @!P0 BRA `(.L_x_11) ;  /* 0x00000000001c8947 */ /* 0x000fea0003800000 */
[----:B------:R-:W0:Y:S02]  /*0f70*/  LDC.64 R4, c[0x0][0x598] ;  /* 0x00016600ff047b82 */ /* 0x000e240000000a00 */
[----:B0-----:R-:W2:Y:S02]  /*0f80*/  LDG.E.64 R4, desc[UR40][R4.64] ;  /* 0x0000002804047981 */ /* 0x001ea4000c1e1b00 */
[----:B--2---:R-:W-:-:S04]  /*0f90*/  ISETP.NE.U32.AND P0, PT, R4, RZ, PT ;  /* 0x000000ff0400720c */ /* 0x004fc80003f05070 */
[----:B------:R-:W-:-:S13]  /*0fa0*/  ISETP.NE.AND.EX P0, PT, R5, RZ, PT, P0 ;  /* 0x000000ff0500720c */ /* 0x000fda0003f05300 */
[----:B------:R-:W-:Y:S05]  /*0fb0*/  @!P0 BRA `(.L_x_11) ;  /* 0x0000000000088947 */ /* 0x000fea0003800000 */
[----:B------:R0:W5:Y:S01]  /*0fc0*/  LD.E R23, desc[UR40][R4.64] ;  /* 0x0000002804177980 */ /* 0x000162000c101900 */
[----:B------:R-:W-:Y:S05]  /*0fd0*/  BRA `(.L_x_12) ;  /* 0x0000000000247947 */ /* 0x000fea0003800000 */
.L_x_11:
[----:B------:R-:W-:Y:S02]  /*0fe0*/  ULDC.64 UR4, c[0x0][0x588] ;  /* 0x0001620000047ab9 */ /* 0x000fe40000000a00 */
[----:B------:R-:W-:-:S04]  /*0ff0*/  ISETP.NE.U32.AND P0, PT, RZ, UR4, PT ;  /* 0x00000004ff007c0c */ /* 0x000fc8000bf05070 */
[----:B------:R-:W-:-:S13]  /*1000*/  ISETP.NE.AND.EX P0, PT, RZ, UR5, PT, P0 ;  /* 0x00000005ff007c0c */ /* 0x000fda000bf05300 */
[----:B------:R-:W-:Y:S05]  /*1010*/  @!P0 BRA `(.L_x_13) ;  /* 0x00000000000c8947 */ /* 0x000fea0003800000 */
[----:B------:R-:W0:Y:S02]  /*1020*/  LDC.64 R4, c[0x0][0x588] ;  /* 0x00016200ff047b82 */ /* 0x000e240000000a00 */
[----:B0-----:R1:W5:Y:S01]  /*1030*/  LDG.E R23, desc[UR40][R4.64] ;  /* 0x0000002804177981 */ /* 0x001362000c1e1900 */
[----:B------:R-:W-:Y:S05]  /*1040*/  BRA `(.L_x_12) ;  /* 0x0000000000087947 */ /* 0x000fea0003800000 */
.L_x_13:
[----:B------:R-:W-:Y:S02]  /*1050*/  ULDC UR4, c[0x0][0x580] ;  /* 0x0001600000047ab9 */ /* 0x000fe40000000800 */
[----:B------:R-:W-:-:S07]  /*1060*/  IMAD.U32 R23, RZ, RZ, UR4 ;  /* 0x00000004ff177e24 */ /* 0x000fce000f8e00ff */
.L_x_12:
[----:B------:R-:W-:Y:S02]  /*1070*/  ULDC.64 UR4, c[0x0][0x5a0] ;  /* 0x0001680000047ab9 */ /* 0x000fe40000000a00 */
[----:B------:R-:W-:-:S04]  /*1080*/  ISETP.NE.U32.AND P0, PT, RZ, UR4, PT ;  /* 0x00000004ff007c0c */ /* 0x000fc8000bf05070 */
[----:B------:R-:W-:-:S13]  /*1090*/  ISETP.NE.AND.EX P0, PT, RZ, UR5, PT, P0 ;  /* 0x00000005ff007c0c */ /* 0x000fda000bf05300 */
[----:B------:R-:W-:Y:S05]  /*10a0*/  @!P0 BRA `(.L_x_14) ;  /* 0x00000000001c8947 */ /* 0x000fea0003800000 */
[----:B01----:R-:W0:Y:S02]  /*10b0*/  LDC.64 R4, c[0x0][0x5a0] ;  /* 0x00016800ff047b82 */ /* 0x003e240000000a00 */
[----:B0-----:R-:W2:Y:S02]  /*10c0*/  LDG.E.64 R4, desc[UR40][R4.64] ;  /* 0x0000002804047981 */ /* 0x001ea4000c1e1b00 */
[----:B--2---:R-:W-:-:S04]  /*10d0*/  ISETP.NE.U32.AND P0, PT, R4, RZ, PT ;  /* 0x000000ff0400720c */ /* 0x004fc80003f05070 */
[----:B------:R-:W-:-:S13]  /*10e0*/  ISETP.NE.AND.EX P0, PT, R5, RZ, PT, P0 ;  /* 0x000000ff0500720c */ /* 0x000fda0003f05300 */
[----:B------:R-:W-:Y:S05]  /*10f0*/  @!P0 BRA `(.L_x_14) ;  /* 0x0000000000088947 */ /* 0x000fea0003800000 */
[----:B------:R0:W5:Y:S01]  /*1100*/  LD.E R58, desc[UR40][R4.64] ;  /* 0x00000028043a7980 */ /* 0x000162000c101900 */
[----:B------:R-:W-:Y:S05]  /*1110*/  BRA `(.L_x_15) ;  /* 0x0000000000247947 */ /* 0x000fea0003800000 */
.L_x_14:
[----:B------:R-:W-:Y:S02]  /*1120*/  ULDC.64 UR4, c[0x0][0x590] ;  /* 0x0001640000047ab9 */ /* 0x000fe40000000a00 */
[----:B------:R-:W-:-:S04]  /*1130*/  ISETP.NE.U32.AND P0, PT, RZ, UR4, PT ;  /* 0x00000004ff007c0c */ /* 0x000fc8000bf05070 */
[----:B------:R-:W-:-:S13]  /*1140*/  ISETP.NE.AND.EX P0, PT, RZ, UR5, PT, P0 ;  /* 0x00000005ff007c0c */ /* 0x000fda000bf05300 */
[----:B------:R-:W-:Y:S05]  /*1150*/  @!P0 BRA `(.L_x_16) ;  /* 0x00000000000c8947 */ /* 0x000fea0003800000 */
[----:B------:R-:W2:Y:S02]  /*1160*/  LDC.64 R58, c[0x0][0x590] ;  /* 0x00016400ff3a7b82 */ /* 0x000ea40000000a00 */
[----:B--2---:R2:W5:Y:S01]  /*1170*/  LDG.E R58, desc[UR40][R58.64] ;  /* 0x000000283a3a7981 */ /* 0x004562000c1e1900 */
[----:B------:R-:W-:Y:S05]  /*1180*/  BRA `(.L_x_15) ;  /* 0x0000000000087947 */ /* 0x000fea0003800000 */
.L_x_16:
[----:B------:R-:W-:Y:S02]  /*1190*/  ULDC UR4, c[0x0][0x584] ;  /* 0x0001610000047ab9 */ /* 0x000fe40000000800 */
[----:B------:R-:W-:-:S07]  /*11a0*/  IMAD.U32 R58, RZ, RZ, UR4 ;  /* 0x00000004ff3a7e24 */ /* 0x000fce000f8e00ff */
.L_x_15:
[----:B------:R-:W-:-:S13]  /*11b0*/  LOP3.LUT P0, RZ, R3, 0xff, RZ, 0xc0, !PT ;  /* 0x000000ff03ff7812 */ /* 0x000fda000780c0ff */
[----:B------:R-:W-:Y:S05]  /*11c0*/  @!P0 EXIT ;  /* 0x000000000000894d */ /* 0x000fea0003800000 */
[----:B------:R-:W3:Y:S01]  /*11d0*/  LDC R61, c[0x0][0x658] ;  /* 0x00019600ff3d7b82 */ /* 0x000ee20000000800 */
[----:B------:R-:W-:Y:S01]  /*11e0*/  LOP3.LUT R6, R6, 0x1, RZ, 0xc0, !PT ;  /* 0x0000000106067812 */ /* 0x000fe200078ec0ff */
[----:B------:R-:W-:Y:S01]  /*11f0*/  ULDC.64 UR6, c[0x0][0x288] ;  /* 0x0000a20000067ab9 */ /* 0x000fe20000000a00 */
[----:B------:R-:W-:Y:S01]  /*1200*/  SHF.R.U32.HI R3, RZ, 0x2, R63 ;  /* 0x00000002ff037819 */ /* 0x000fe2000001163f */
[----:B------:R-:W-:Y:S01]  /*1210*/  UIADD3 UR4, UR7, 0x7f, URZ ;  /* 0x0000007f07047890 */ /* 0x000fe2000fffe03f */
[----:B------:R-:W-:Y:S01]  /*1220*/  SHF.R.U32.HI R0, RZ, 0x1, R0 ;  /* 0x00000001ff007819 */ /* 0x000fe20000011600 */
[----:B------:R-:W-:Y:S01]  /*1230*/  IMAD.SHL.U32 R56, R6, 0x40, RZ ;  /* 0x0000004006387824 */ /* 0x000fe200078e00ff */
[----:B------:R-:W-:Y:S01]  /*1240*/  LOP3.LUT R3, R3, 0x7, RZ, 0xc0, !PT ;  /* 0x0000000703037812 */ /* 0x000fe200078ec0ff */
[----:B01----:R-:W0:Y:S01]  /*1250*/  LDC.64 R4, c[0x0][0x5c8] ;  /* 0x00017200ff047b82 */ /* 0x003e220000000a00 */
[----:B------:R-:W-:Y:S01]  /*1260*/  USHF.R.S32.HI UR5, URZ, 0x1f, UR4 ;  /* 0x0000001f3f057899 */ /* 0x000fe20008011404 */
[----:B------:R-:W-:Y:S01]  /*1270*/  LOP3.LUT R0, R0, 0x30, RZ, 0xc0, !PT ;  /* 0x0000003000007812 */ /* 0x000fe200078ec0ff */
[----:B------:R-:W-:Y:S01]  /*1280*/  IMAD.MOV.U32 R8, RZ, RZ, 0x1 ;  /* 0x00000001ff087424 */ /* 0x000fe200078e00ff */
[--C-:B------:R-:W-:Y:S01]  /*1290*/  LOP3.LUT R56, R56, 0x40, R3.reuse, 0xe2, !PT ;  /* 0x0000004038387812 */ /* 0x100fe200078ee203 */
[----:B------:R-:W-:Y:S01]  /*12a0*/  ULEA.HI UR5, UR5, UR4, URZ, 0x7 ;  /* 0x0000000405057291 */ /* 0x000fe2000f8f383f */
[-C--:B------:R-:W-:Y:S01]  /*12b0*/  IADD3 R3, RZ, -R0.reuse, -R3 ;  /* 0x80000000ff037210 */ /* 0x080fe20007ffe803 */
[----:B------:R-:W-:Y:S01]  /*12c0*/  IMAD.U32 R7, RZ, RZ, UR6 ;  /* 0x00000006ff077e24 */ /* 0x000fe2000f8e00ff */
[----:B------:R-:W1:Y:S01]  /*12d0*/  LDC R65, c[0x0][0x600] ;  /* 0x00018000ff417b82 */ /* 0x000e620000000800 */
[----:B------:R-:W-:Y:S01]  /*12e0*/  LOP3.LUT R56, R56, R0, RZ, 0xfc, !PT ;  /* 0x0000000038387212 */ /* 0x000fe200078efcff */
[----:B------:R-:W-:Y:S01]  /*12f0*/  IMAD.MOV.U32 R0, RZ, RZ, -0x1 ;  /* 0xffffffffff007424 */ /* 0x000fe200078e00ff */
[----:B------:R-:W-:Y:S01]  /*1300*/  USHF.R.S32.HI UR43, URZ, 0x7, UR5 ;  /* 0x000000073f2b7899 */ /* 0x000fe20008011405 */
[C---:B------:R-:W-:Y:S01]  /*1310*/  LOP3.LUT R62, R63.reuse, 0x3, RZ, 0xc0, !PT ;  /* 0x000000033f3e7812 */ /* 0x040fe200078ec0ff */
[----:B------:R-:W-:Y:S01]  /*1320*/  IMAD R3, R6, -0x40, R3 ;  /* 0xffffffc006037824 */ /* 0x000fe200078e0203 */
[C---:B------:R-:W-:Y:S01]  /*1330*/  LOP3.LUT R64, R63.reuse, 0x80, RZ, 0xc0, !PT ;  /* 0x000000803f407812 */ /* 0x040fe200078ec0ff */
[----:B------:R-:W-:Y:S01]  /*1340*/  UISETP.LT.AND UP0, UPT, UR43, 0x1, UPT ;  /* 0x000000012b00788c */ /* 0x000fe2000bf01270 */
[-C--:B---3--:R-:W-:Y:S01]  /*1350*/  SHF.L.U32 R0, R0, R61.reuse, RZ ;  /* 0x0000003d00007219 */ /* 0x088fe200000006ff */
[----:B------:R-:W-:Y:S01]  /*1360*/  ULDC UR4, c[0x0][0x284] ;  /* 0x0000a10000047ab9 */ /* 0x000fe20000000800 */
[----:B------:R-:W-:Y:S01]  /*1370*/  IMAD R62, R62, -0x2, R7 ;  /* 0xfffffffe3e3e7824 */ /* 0x000fe200078e0207 */
[----:B------:R-:W-:Y:S01]  /*1380*/  USEL UR44, UR43, 0x1, UP0 ;  /* 0x000000012b2c7887 */ /* 0x000fe20008000000 */
[----:B------:R-:W-:Y:S01]  /*1390*/  SHF.L.U32 R61, R8, R61, RZ ;  /* 0x0000003d083d7219 */ /* 0x000fe200000006ff */
[----:B------:R-:W-:Y:S01]  /*13a0*/  IMAD.SHL.U32 R63, R63, 0x2, RZ ;  /* 0x000000023f3f7824 */ /* 0x000fe200078e00ff */
[----:B------:R-:W-:Y:S01]  /*13b0*/  LOP3.LUT R68, R18, 0x1, RZ, 0xfc, !PT ;  /* 0x0000000112447812 */ /* 0x000fe200078efcff */
[----:B------:R-:W-:Y:S01]  /*13c0*/  VIADD R67, R3, UR4 ;  /* 0x0000000403437c36 */ /* 0x000fe20008000000 */
[C---:B0-----:R-:W-:Y:S01]  /*13d0*/  SHF.L.U64.HI R60, R4.reuse, 0x3, R5 ;  /* 0x00000003043c7819 */ /* 0x041fe20000010205 */
[----:B--2---:R-:W-:Y:S01]  /*13e0*/  IMAD.SHL.U32 R59, R4, 0x8, RZ ;  /* 0x00000008043b7824 */ /* 0x004fe200078e00ff */
[----:B------:R-:W-:Y:S01]  /*13f0*/  SHF.R.U32.HI R64, RZ, 0x7, R64 ;  /* 0x00000007ff407819 */ /* 0x000fe20000011640 */
[----:B------:R-:W-:Y:S01]  /*1400*/  IMAD.MOV.U32 R57, RZ, RZ, RZ ;  /* 0x000000ffff397224 */ /* 0x000fe200078e00ff */
[----:B------:R-:W-:Y:S01]  /*1410*/  LOP3.LUT R66, RZ, R0, RZ, 0x33, !PT ;  /* 0x00000000ff427212 */ /* 0x000fe200078e33ff */
[----:B------:R-:W-:Y:S01]  /*1420*/  UIADD3 UR44, UR43, -UR44, URZ ;  /* 0x8000002c2b2c7290 */ /* 0x000fe2000fffe03f */
[----:B------:R-:W-:Y:S01]  /*1430*/  UMOV UR36, URZ ;  /* 0x0000003f00247c82 */ /* 0x000fe20008000000 */
[----:B-1----:R-:W-:Y:S01]  /*1440*/  VIADD R65, R65, 0xffffffff ;  /* 0xffffffff41417836 */ /* 0x002fe20000000000 */
[----:B------:R-:W-:-:S09]  /*1450*/  UMOV UR42, URZ ;  /* 0x0000003f002a7c82 */ /* 0x000fd20008000000 */
.L_x_98:
[----:B0-----:R-:W0:Y:S01]  /*1460*/  SHFL.IDX PT, R0, R64, RZ, 0x1f ;  /* 0x00001fff40007589 */ /* 0x001e2200000e0000 */
[----:B-1----:R-:W1:Y:S01]  /*1470*/  S2UR UR7, SR_CgaCtaId ;  /* 0x00000000000779c3 */ /* 0x002e620000008800 */
[----:B------:R-:W-:Y:S01]  /*1480*/  UMOV UR6, 0x400 ;  /* 0x0000040000067882 */ /* 0x000fe20000000000 */
[----:B0-----:R-:W-:Y:S01]  /*1490*/  R2UR UR4, R0 ;  /* 0x00000000000472ca */ /* 0x001fe200000e0000 */
[----:B-1----:R-:W-:-:S12]  /*14a0*/  ULEA UR6, UR7, UR6, 0x18 ;  /* 0x0000000607067291 */ /* 0x002fd8000f8ec03f */
[----:B------:R-:W-:-:S04]  /*14b0*/  ULEA.HI UR5, UR4, UR4, URZ, 0x1 ;  /* 0x0000000404057291 */ /* 0x000fc8000f8f083f */
[----:B------:R-:W-:-:S04]  /*14c0*/  ULOP3.LUT UR5, UR5, 0x7fffe, URZ, 0xc0, !UPT ;  /* 0x0007fffe05057892 */ /* 0x000fc8000f8ec03f */
[----:B------:R-:W-:-:S03]  /*14d0*/  UIADD3 UR5, UR4, -UR5, URZ ;  /* 0x8000000504057290 */ /* 0x000fc6000fffe03f */
[----:B------:R-:W-:Y:S01]  /*14e0*/  ULDC UR4, c[0x0][0x28c] ;  /* 0x0000a30000047ab9 */ /* 0x000fe20000000800 */
[----:B------:R-:W-:Y:S01]  /*14f0*/  ULEA UR5, UR5, UR6, 0xd ;  /* 0x0000000605057291 */ /* 0x000fe2000f8e683f */
[----:B------:R-:W-:-:S03]  /*1500*/  ISETP.LT.AND P0, PT, RZ, UR4, PT ;  /* 0x00000004ff007c0c */ /* 0x000fc6000bf01270 */
[----:B------:R-:W-:-:S04]  /*1510*/  UIADD3 UR5, UR5, 0x100, URZ ;  /* 0x0000010005057890 */ /* 0x000fc8000fffe03f */
[----:B------:R-:W-:-:S04]  /*1520*/  USHF.R.U32.HI UR5, URZ, 0x4, UR5 ;  /* 0x000000043f057899 */ /* 0x000fc80008011605 */
[----:B------:R-:W-:-:S04]  /*1530*/  ULOP3.LUT UR5, UR5, 0x3fff, URZ, 0xc0, !UPT ;  /* 0x00003fff05057892 */ /* 0x000fc8000f8ec03f */
[----:B------:R-:W-:Y:S01]  /*1540*/  ULOP3.LUT UR45, UR5, 0x10000, URZ, 0xfc, !UPT ;  /* 0x00010000052d7892 */ /* 0x000fe2000f8efc3f */
[----:B--234-:R-:W-:Y:S11]  /*1550*/  @P0 BRA `(.L_x_17) ;  /* 0x0000000000400947 */ /* 0x01cff60003800000 */
[----:B------:R-:W-:Y:S01]  /*1560*/  MOV R0, 0x0 ;  /* 0x0000000000007802 */ /* 0x000fe20000000f00 */
[----:B------:R-:W-:Y:S01]  /*1570*/  ULDC.64 UR4, c[0x4][0x68] ;  /* 0x01001a0000047ab9 */ /* 0x000fe20000000a00 */
[----:B------:R-:W-:Y:S01]  /*1580*/  ULDC.64 UR6, c[0x4][0x8] ;  /* 0x0100020000067ab9 */ /* 0x000fe20000000a00 */
[----:B------:R-:W-:Y:S01]  /*1590*/  IMAD.U32 R4, RZ, RZ, UR4 ;  /* 0x00000004ff047e24 */ /* 0x000fe2000f8e00ff */
[----:B------:R0:W1:Y:S01]  /*15a0*/  LDC.64 R14, c[0x4][R0] ;  /* 0x01000000000e7b82 */ /* 0x0000620000000a00 */
[----:B------:R-:W-:Y:S01]  /*15b0*/  IMAD.U32 R5, RZ, RZ, UR5 ;  /* 0x00000005ff057e24 */ /* 0x000fe2000f8e00ff */
[----:B------:R-:W-:Y:S01]  /*15c0*/  ULDC.64 UR4, c[0x4][0x70] ;  /* 0x01001c0000047ab9 */ /* 0x000fe20000000a00 */
[----:B------:R-:W-:Y:S02]  /*15d0*/  IMAD.U32 R10, RZ, RZ, UR6 ;  /* 0x00000006ff0a7e24 */ /* 0x000fe4000f8e00ff */
[----:B------:R-:W-:Y:S02]  /*15e0*/  IMAD.U32 R6, RZ, RZ, UR4 ;  /* 0x00000004ff067e24 */ /* 0x000fe4000f8e00ff */
[----:B------:R-:W-:-:S02]  /*15f0*/  IMAD.U32 R7, RZ, RZ, UR5 ;  /* 0x00000005ff077e24 */ /* 0x000fc4000f8e00ff */
[----:B------:R-:W-:Y:S02]  /*1600*/  IMAD.U32 R11, RZ, RZ, UR7 ;  /* 0x00000007ff0b7e24 */ /* 0x000fe4000f8e00ff */
[----:B------:R-:W-:Y:S02]  /*1610*/  IMAD.MOV.U32 R8, RZ, RZ, 0x1e1 ;  /* 0x000001e1ff087424 */ /* 0x000fe400078e00ff */
[----:B------:R-:W-:Y:S02]  /*1620*/  IMAD.MOV.U32 R12, RZ, RZ, 0x1 ;  /* 0x00000001ff0c7424 */ /* 0x000fe400078e00ff */
[----:B0-----:R-:W-:-:S07]  /*1630*/  IMAD.MOV.U32 R13, RZ, RZ, RZ ;  /* 0x000000ffff0d7224 */ /* 0x001fce00078e00ff */
[----:B------:R-:W-:-:S07]  /*1640*/  LEPC R20, `(.L_x_17) ;  /* 0x000000001014794e */ /* 0x000fce0000000000 */
[----:B-1---5:R-:W-:Y:S05]  /*1650*/  CALL.ABS.NOINC R14 ;  /* 0x000000000e007343 */ /* 0x022fea0003c00000 */
.L_x_17:
[----:B------:R-:W-:-:S13]  /*1660*/  ISETP.NE.AND P0, PT, R68, 0x3, PT ;  /* 0x000000034400780c */ /* 0x000fda0003f05270 */
[----:B------:R-:W-:Y:S05]  /*1670*/  @!P0 BRA `(.L_x_18) ;  /* 0x0000000000048947 */ /* 0x000fea0003800000 */
[----:B------:R-:W-:Y:S01]  /*1680*/  BPT.TRAP 0x1 ;  /* 0x000000040000795c */ /* 0x000fe20000300000 */
.L_x_18:
[----:B------:R-:W0:Y:S01]  /*1690*/  S2UR UR5, SR_CgaCtaId ;  /* 0x00000000000579c3 */ /* 0x000e220000008800 */
[----:B------:R-:W-:Y:S01]  /*16a0*/  UMOV UR4, 0x400 ;  /* 0x0000040000047882 */ /* 0x000fe20000000000 */
[----:B------:R-:W-:Y:S02]  /*16b0*/  IMAD.U32 R0, RZ, RZ, UR36 ;  /* 0x00000024ff007e24 */ /* 0x000fe4000f8e00ff */
[----:B------:R-:W-:-:S03]  /*16c0*/  IMAD.U32 R3, RZ, RZ, UR42 ;  /* 0x0000002aff037e24 */ /* 0x000fc6000f8e00ff */
[----:B------:R-:W-:Y:S01]  /*16d0*/  SHF.L.U32 R0, R0, 0x1f, RZ ;  /* 0x0000001f00007819 */ /* 0x000fe200000006ff */
[----:B0-----:R-:W-:-:S06]  /*16e0*/  ULEA UR4, UR5, UR4, 0x18 ;  /* 0x0000000405047291 */ /* 0x001fcc000f8ec03f */
[----:B------:R-:W-:-:S04]  /*16f0*/  IMAD.U32 R6, RZ, RZ, UR4 ;  /* 0x00000004ff067e24 */ /* 0x000fc8000f8e00ff */
[----:B------:R-:W-:-:S04]  /*1700*/  IMAD R3, R3, 0x8, R6 ;  /* 0x0000000803037824 */ /* 0x000fc800078e0206 */
[----:B------:R0:W1:Y:S01]  /*1710*/  SYNCS.PHASECHK.TRANS64.TRYWAIT P1, [R3+URZ], R0 ;  /* 0x00000000030075a7 */ /* 0x000062000802017f */
[----:B------:R-:W-:Y:S05]  /*1720*/  @!P0 BRA `(.L_x_19) ;  /* 0x0000000000048947 */ /* 0x000fea0003800000 */
[----:B------:R-:W-:Y:S01]  /*1730*/  BPT.TRAP 0x1 ;  /* 0x000000040000795c */ /* 0x000fe20000300000 */
.L_x_19:
[----:B------:R-:W-:-:S05]  /*1740*/  IMAD.U32 R4, RZ, RZ, UR44 ;  /* 0x0000002cff047e24 */ /* 0x000fca000f8e00ff */
[----:B------:R-:W-:Y:S01]  /*1750*/  ISETP.GE.AND P2, PT, R4, 0x1, PT ;  /* 0x000000010400780c */ /* 0x000fe20003f46270 */
[----:B-1----:R-:W-:-:S12]  /*1760*/  @P1 BRA `(.L_x_20) ;  /* 0x0000000000081947 */ /* 0x002fd80003800000 */
[----:B------:R-:W1:Y:S02]  /*1770*/  SYNCS.PHASECHK.TRANS64.TRYWAIT P1, [R3+URZ], R0 ;  /* 0x00000000030075a7 */ /* 0x000e64000802017f */
[----:B-1----:R-:W-:Y:S05]  /*1780*/  @!P1 BRA `(.L_x_21) ;  /* 0x0000004c001c9947 */ /* 0x002fea0003800000 */
.L_x_20:
[----:B------:R-:W-:Y:S05]  /*1790*/  WARPSYNC.ALL ;  /* 0x0000000000007948 */ /* 0x000fea0003800000 */
[----:B------:R-:W-:Y:S01]  /*17a0*/  R2UR UR4, R6 ;  /* 0x00000000060472ca */ /* 0x000fe200000e0000 */
[----:B------:R-:W-:Y:S01]  /*17b0*/  ULEA UR8, UR42, UR45, 0xc ;  /* 0x0000002d2a087291 */ /* 0x000fe2000f8e603f */
[----:B------:R-:W-:Y:S01]  /*17c0*/  WARPGROUP.ARRIVE ;  /* 0x00000000000079c5 */ /* 0x000fe20000000000 */
[----:B------:R-:W-:Y:S01]  /*17d0*/  UMOV UR9, 0x40000040 ;  /* 0x4000004000097882 */ /* 0x000fe20000000000 */
[----:B------:R-:W-:Y:S01]  /*17e0*/  UMOV UR11, 0x40000040 ;  /* 0x40000040000b7882 */ /* 0x000fe20000000000 */
[----:B------:R-:W-:Y:S01]  /*17f0*/  UIADD3 UR12, UR8, 0x2, URZ ;  /* 0x00000002080c7890 */ /* 0x000fe2000fffe03f */
[----:B------:R-:W-:Y:S01]  /*1800*/  UMOV UR13, 0x40000040 ;  /* 0x40000040000d7882 */ /* 0x000fe20000000000 */
[----:B------:R-:W-:-:S06]  /*1810*/  UMOV UR15, 0x40000040 ;  /* 0x40000040000f7882 */ /* 0x000fcc0000000000 */
[----:B------:R-:W-:-:S04]  /*1820*/  UIADD3 UR4, UR4, 0x20100, URZ ;  /* 0x0002010004047890 */ /* 0x000fc8000fffe03f */
[----:B------:R-:W-:-:S04]  /*1830*/  USHF.R.U32.HI UR4, URZ, 0x4, UR4 ;  /* 0x000000043f047899 */ /* 0x000fc80008011604 */
[----:B------:R-:W-:-:S04]  /*1840*/  ULOP3.LUT UR4, UR4, 0x3fff, URZ, 0xc0, !UPT ;  /* 0x00003fff04047892 */ /* 0x000fc8000f8ec03f */
[----:B------:R-:W-:-:S04]  /*1850*/  ULOP3.LUT UR4, UR4, 0x10000, URZ, 0xfc, !UPT ;  /* 0x0001000004047892 */ /* 0x000fc8000f8efc3f */
[----:B------:R-:W-:-:S04]  /*1860*/  ULEA UR6, UR42, UR4, 0xb ;  /* 0x000000042a067291 */ /* 0x000fc8000f8e583f */
[----:B------:R-:W-:-:S03]  /*1870*/  UIADD3 UR14, UR6, 0x2, URZ ;  /* 0x00000002060e7890 */ /* 0x000fc6000fffe03f */
[----:B------:R-:W-:Y:S02]  /*1880*/  UMOV UR10, UR6 ;  /* 0x00000006000a7c82 */ /* 0x000fe40008000000 */
[----:B------:R-:W-:Y:S01]  /*1890*/  HGMMA.64x64x8.F32.TF32 R24, gdesc[UR8], RZ, !UPT, gsb0 ;  /* 0x04e00000081879f0 */ /* 0x000fe2000c0028ff */
[----:B------:R-:W-:Y:S01]  /*18a0*/  UIADD3 UR10, UR6, 0x606, URZ ;  /* 0x00000606060a7890 */ /* 0x000fe2000fffe03f */
[----:B------:R-:W-:Y:S01]  /*18b0*/  UMOV UR9, 0x40000040 ;  /* 0x4000004000097882 */ /* 0x000fe20000000000 */
[----:B------:R-:W-:Y:S01]  /*18c0*/  UMOV UR11, 0x40000040 ;  /* 0x40000040000b7882 */ /* 0x000fe20000000000 */
[----:B------:R-:W-:Y:S02]  /*18d0*/  WARPGROUP.DEPBAR.LE gsb0, 0x0 ;  /* 0x00008000000079c5 */ /* 0x000fe40000010000 */
[----:B------:R-:W-:-:S06]  /*18e0*/  WARPGROUP.ARRIVE ;  /* 0x00000000000079c5 */ /* 0x000fcc0000000000 */
[----:B------:R-:W-:Y:S01]  /*18f0*/  HGMMA.64x64x8.F32.TF32 R24, gdesc[UR12], R24, gsb0 ;  /* 0x04e000000c1879f0 */ /* 0x000fe20008002818 */
[----:B------:R-:W-:Y:S02]  /*1900*/  UIADD3 UR12, UR8, 0x4, URZ ;  /* 0x00000004080c7890 */ /* 0x000fe4000fffe03f */
        /* <DEDUP_REMOVED lines=87> */
[----:B------:R-:W-:Y:S01]  /*1e80*/  UIADD3 UR8, UR8, 0xc06, URZ ;  /* 0x00000c0608087890 */ /* 0x000fe2000fffe03f */
[----:B------:R-:W-:Y:S02]  /*1e90*/  WARPGROUP.DEPBAR.LE gsb0, 0x0 ;  /* 0x00008000000079c5 */ /* 0x000fe40000010000 */
[----:B------:R-:W-:-:S06]  /*1ea0*/  WARPGROUP.ARRIVE ;  /* 0x00000000000079c5 */ /* 0x000fcc0000000000 */
[----:B------:R-:W-:Y:S03]  /*1eb0*/  HGMMA.64x64x8.F32.TF32 R24, gdesc[UR12], R24, gsb0 ;  /* 0x04e000000c1879f0 */ /* 0x000fe60008002818 */
[----:B------:R-:W-:Y:S02]  /*1ec0*/  WARPGROUP.DEPBAR.LE gsb0, 0x0 ;  /* 0x00008000000079c5 */ /* 0x000fe40000010000 */
[----:B------:R-:W-:-:S06]  /*1ed0*/  WARPGROUP.ARRIVE ;  /* 0x00000000000079c5 */ /* 0x000fcc0000000000 */
[----:B------:R-:W-:Y:S03]  /*1ee0*/  HGMMA.64x64x8.F32.TF32 R24, gdesc[UR8], R24, gsb0 ;  /* 0x04e00000081879f0 */ /* 0x000fe60008002818 */
[----:B------:R-:W-:Y:S02]  /*1ef0*/  WARPGROUP.DEPBAR.LE gsb0, 0x0 ;  /* 0x00008000000079c5 */ /* 0x000fe40000010000 */
[----:B------:R-:W-:Y:S05]  /*1f00*/  @!P2 BRA `(.L_x_22) ;  /* 0x000000080078a947 */ /* 0x000fea0003800000 */
[----:B------:R-:W-:Y:S01]  /*1f10*/  UIADD3 UR5, UR42, 0x1, URZ ;  /* 0x000000012a057890 */ /* 0x000fe2000fffe03f */
[----:B01----:R-:W-:Y:S02]  /*1f20*/  IMAD.U32 R0, RZ, RZ, UR44 ;  /* 0x0000002cff007e24 */ /* 0x003fe4000f8e00ff */
[----:B------:R-:W-:Y:S01]  /*1f30*/  IMAD.U32 R3, RZ, RZ, UR42 ;  /* 0x0000002aff037e24 */ /* 0x000fe2000f8e00ff */
[----:B------:R-:W-:-:S04]  /*1f40*/  UISETP.NE.AND UP0, UPT, UR5, 0x2, UPT ;  /* 0x000000020500788c */ /* 0x000fc8000bf05270 */
[----:B------:R-:W-:Y:S02]  /*1f50*/  USEL UR6, URZ, 0x1, UP0 ;  /* 0x000000013f067887 */ /* 0x000fe40008000000 */
[----:B------:R-:W-:Y:S02]  /*1f60*/  USEL UR5, UR5, URZ, UP0 ;  /* 0x0000003f05057287 */ /* 0x000fe40008000000 */
[----:B------:R-:W-:-:S06]  /*1f70*/  ULOP3.LUT UR6, UR36, UR6, URZ, 0x3c, !UPT ;  /* 0x0000000624067292 */ /* 0x000fcc000f8e3c3f */
[----:B------:R-:W-:-:S07]  /*1f80*/  IMAD.U32 R7, RZ, RZ, UR6 ;  /* 0x00000006ff077e24 */ /* 0x000fce000f8e00ff */
.L_x_29:
[----:B------:R-:W-:Y:S05]  /*1f90*/  @!P0 BRA `(.L_x_23) ;  /* 0x0000000000048947 */ /* 0x000fea0003800000 */
[----:B------:R-:W-:Y:S01]  /*1fa0*/  BPT.TRAP 0x1 ;  /* 0x000000040000795c */ /* 0x000fe20000300000 */
.L_x_23:
[----:B------:R-:W0:Y:S01]  /*1fb0*/  S2UR UR7, SR_CgaCtaId ;  /* 0x00000000000779c3 */ /* 0x000e220000008800 */
[----:B------:R-:W-:Y:S01]  /*1fc0*/  UMOV UR6, 0x400 ;  /* 0x0000040000067882 */ /* 0x000fe20000000000 */
[----:B------:R-:W-:Y:S01]  /*1fd0*/  IMAD.U32 R5, RZ, RZ, UR5 ;  /* 0x00000005ff057e24 */ /* 0x000fe2000f8e00ff */
[----:B------:R-:W-:Y:S01]  /*1fe0*/  SHF.L.U32 R4, R7, 0x1f, RZ ;  /* 0x0000001f07047819 */ /* 0x000fe200000006ff */
[----:B0-----:R-:W-:-:S06]  /*1ff0*/  ULEA UR6, UR7, UR6, 0x18 ;  /* 0x0000000607067291 */ /* 0x001fcc000f8ec03f */
[----:B------:R-:W-:-:S04]  /*2000*/  IMAD.U32 R6, RZ, RZ, UR6 ;  /* 0x00000006ff067e24 */ /* 0x000fc8000f8e00ff */
[----:B------:R-:W-:-:S04]  /*2010*/  IMAD R5, R5, 0x8, R6 ;  /* 0x0000000805057824 */ /* 0x000fc800078e0206 */
[----:B------:R0:W1:Y:S01]  /*2020*/  SYNCS.PHASECHK.TRANS64.TRYWAIT P1, [R5+URZ], R4 ;  /* 0x00000004050075a7 */ /* 0x000062000802017f */
[----:B------:R-:W-:Y:S05]  /*2030*/  @!P0 BRA `(.L_x_24) ;  /* 0x0000000000048947 */ /* 0x000fea0003800000 */
[----:B------:R-:W-:Y:S01]  /*2040*/  BPT.TRAP 0x1 ;  /* 0x000000040000795c */ /* 0x000fe20000300000 */
.L_x_24:
[----:B-1----:R-:W-:Y:S05]  /*2050*/  @P1 BRA `(.L_x_25) ;  /* 0x0000000000081947 */ /* 0x002fea0003800000 */
[----:B------:R-:W1:Y:S02]  /*2060*/  SYNCS.PHASECHK.TRANS64.TRYWAIT P1, [R5+URZ], R4 ;  /* 0x00000004050075a7 */ /* 0x000e64000802017f */
[----:B-1----:R-:W-:Y:S05]  /*2070*/  @!P1 BRA `(.L_x_26) ;  /* 0x0000004000f49947 */ /* 0x002fea0003800000 */
.L_x_25:
[----:B------:R-:W-:Y:S01]  /*2080*/  ULEA UR8, UR5, UR4, 0xb ;  /* 0x0000000405087291 */ /* 0x000fe2000f8e583f */
[----:B------:R-:W-:Y:S01]  /*2090*/  WARPGROUP.ARRIVE ;  /* 0x00000000000079c5 */ /* 0x000fe20000000000 */
[----:B------:R-:W-:Y:S01]  /*20a0*/  ULEA UR6, UR5, UR45, 0xc ;  /* 0x0000002d05067291 */ /* 0x000fe2000f8e603f */
[----:B------:R-:W-:Y:S01]  /*20b0*/  UMOV UR15, 0x40000040 ;  /* 0x40000040000f7882 */ /* 0x000fe20000000000 */
[----:B------:R-:W-:Y:S01]  /*20c0*/  UMOV UR13, 0x40000040 ;  /* 0x40000040000d7882 */ /* 0x000fe20000000000 */
[----:B------:R-:W-:Y:S02]  /*20d0*/  UIADD3 UR10, UR8, 0x606, URZ ;  /* 0x00000606080a7890 */ /* 0x000fe4000fffe03f */
[----:B------:R-:W-:Y:S02]  /*20e0*/  UMOV UR14, UR8 ;  /* 0x00000008000e7c82 */ /* 0x000fe40008000000 */
[----:B------:R-:W-:Y:S01]  /*20f0*/  UMOV UR12, UR6 ;  /* 0x00000006000c7c82 */ /* 0x000fe20008000000 */
[----:B------:R-:W-:Y:S01]  /*2100*/  UMOV UR11, 0x40000040 ;  /* 0x40000040000b7882 */ /* 0x000fe20000000000 */
[----:B------:R-:W-:Y:S01]  /*2110*/  HGMMA.64x64x8.F32.TF32 R24, gdesc[UR12], R24, gsb0 ;  /* 0x04e000000c1879f0 */ /* 0x000fe20008002818 */
[----:B------:R-:W-:-:S02]  /*2120*/  UIADD3 UR14, UR8, 0x2, URZ ;  /* 0x00000002080e7890 */ /* 0x000fc4000fffe03f */
[----:B------:R-:W-:Y:S01]  /*2130*/  UIADD3 UR12, UR6, 0x2, URZ ;  /* 0x00000002060c7890 */ /* 0x000fe2000fffe03f */
[----:B------:R-:W-:Y:S01]  /*2140*/  UMOV UR15, 0x40000040 ;  /* 0x40000040000f7882 */ /* 0x000fe20000000000 */
        /* <DEDUP_REMOVED lines=102> */
[----:B------:R-:W-:Y:S01]  /*27b0*/  BPT.TRAP 0x1 ;  /* 0x000000040000795c */ /* 0x000fe20000300000 */
.L_x_27:
[----:B------:R-:W-:-:S13]  /*27c0*/  ISETP.NE.AND P1, PT, R22, RZ, PT ;  /* 0x000000ff1600720c */ /* 0x000fda0003f25270 */
[----:B01----:R-:W-:-:S04]  /*27d0*/  @P1 IMAD R4, R3, 0x8, R6 ;  /* 0x0000000803041824 */ /* 0x003fc800078e0206 */
[----:B------:R-:W-:-:S05]  /*27e0*/  @P1 VIADD R4, R4, 0x10 ;  /* 0x0000001004041836 */ /* 0x000fca0000000000 */
[----:B------:R-:W-:-:S04]  /*27f0*/  @P1 PRMT R4, R19, 0x654, R4 ;  /* 0x0000065413041816 */ /* 0x000fc80000000004 */
[----:B------:R0:W-:Y:S01]  /*2800*/  @P1 SYNCS.ARRIVE.TRANS64.RED.A1T0 RZ, [R4+URZ], RZ ;  /* 0x000000ff04ff19a7 */ /* 0x0001e2000810043f */
[----:B------:R-:W-:-:S13]  /*2810*/  ISETP.GT.U32.AND P1, PT, R18, 0x1, PT ;  /* 0x000000011200780c */ /* 0x000fda0003f24070 */
[----:B0-----:R-:W-:Y:S05]  /*2820*/  @P1 BRA `(.L_x_28) ;  /* 0x0000000000041947 */ /* 0x001fea0003800000 */
[----:B------:R-:W-:Y:S01]  /*2830*/  BPT.TRAP 0x1 ;  /* 0x000000040000795c */ /* 0x000fe20000300000 */
.L_x_28:
[----:B------:R-:W-:Y:S01]  /*2840*/  UIADD3 UR5, UR5, 0x1, URZ ;  /* 0x0000000105057890 */ /* 0x000fe2000fffe03f */
[C---:B------:R-:W-:Y:S01]  /*2850*/  ISETP.GT.AND P2, PT, R0.reuse, 0x1, PT ;  /* 0x000000010000780c */ /* 0x040fe20003f44270 */
[----:B------:R-:W-:Y:S02]  /*2860*/  VIADD R3, R3, 0x1 ;  /* 0x0000000103037836 */ /* 0x000fe40000000000 */
[----:B------:R-:W-:Y:S01]  /*2870*/  UISETP.NE.AND UP0, UPT, UR5, 0x2, UPT ;  /* 0x000000020500788c */ /* 0x000fe2000bf05270 */
[----:B------:R-:W-:Y:S02]  /*2880*/  VIADD R0, R0, 0xffffffff ;  /* 0xffffffff00007836 */ /* 0x000fe40000000000 */
[C---:B------:R-:W-:Y:S01]  /*2890*/  ISETP.NE.AND P1, PT, R3.reuse, 0x2, PT ;  /* 0x000000020300780c */ /* 0x040fe20003f25270 */
[----:B------:R-:W-:Y:S02]  /*28a0*/  USEL UR6, URZ, 0x1, UP0 ;  /* 0x000000013f067887 */ /* 0x000fe40008000000 */
[----:B------:R-:W-:Y:S01]  /*28b0*/  USEL UR5, UR5, URZ, UP0 ;  /* 0x0000003f05057287 */ /* 0x000fe20008000000 */
[----:B------:R-:W-:-:S03]  /*28c0*/  SEL R3, R3, RZ, P1 ;  /* 0x000000ff03037207 */ /* 0x000fc60000800000 */
[----:B------:R-:W-:Y:S01]  /*28d0*/  LOP3.LUT R7, R7, UR6, RZ, 0x3c, !PT ;  /* 0x0000000607077c12 */ /* 0x000fe2000f8e3cff */
[----:B------:R-:W-:Y:S07]  /*28e0*/  @P2 BRA `(.L_x_29) ;  /* 0xfffffff400a82947 */ /* 0x000fee000383ffff */
.L_x_22:
[----:B01----:R-:W0:Y:S02]  /*28f0*/  LDC R0, c[0x0][0x28c] ;  /* 0x0000a300ff007b82 */ /* 0x003e240000000800 */
[----:B0-----:R-:W-:-:S13]  /*2900*/  ISETP.GE.AND P1, PT, R0, 0x1, PT ;  /* 0x000000010000780c */ /* 0x001fda0003f26270 */
[----:B------:R-:W-:Y:S05]  /*2910*/  @!P1 BRA `(.L_x_30) ;  /* 0x0000000000389947 */ /* 0x000fea0003800000 */
[----:B------:R-:W-:Y:S05]  /*2920*/  @!P0 BRA `(.L_x_31) ;  /* 0x0000000000048947 */ /* 0x000fea0003800000 */
[----:B------:R-:W-:Y:S01]  /*2930*/  BPT.TRAP 0x1 ;  /* 0x000000040000795c */ /* 0x000fe20000300000 */
.L_x_31:
[----:B------:R-:W-:-:S13]  /*2940*/  ISETP.NE.AND P0, PT, R22, RZ, PT ;  /* 0x000000ff1600720c */ /* 0x000fda0003f05270 */
[----:B------:R-:W-:-:S05]  /*2950*/  VOTEU.ANY UP0, P0 ;  /* 0x00000000003f7886 */ /* 0x000fca0000000100 */
[----:B------:R-:W-:-:S06]  /*2960*/  @UP0 UIADD3 UR4, UR44, UR42, URZ ;  /* 0x0000002a2c040290 */ /* 0x000fcc000fffe03f */
[----:B------:R-:W-:-:S04]  /*2970*/  IMAD.U32 R0, RZ, RZ, UR4 ;  /* 0x00000004ff007e24 */ /* 0x000fc8000f8e00ff */
[----:B------:R-:W-:-:S05]  /*2980*/  @P0 IMAD.SHL.U32 R0, R0, 0x8, RZ ;  /* 0x0000000800000824 */ /* 0x000fca00078e00ff */
[----:B------:R-:W-:-:S04]  /*2990*/  @P0 LOP3.LUT R0, R0, 0x8, RZ, 0xc0, !PT ;  /* 0x0000000800000812 */ /* 0x000fc800078ec0ff */
[----:B------:R-:W-:-:S04]  /*29a0*/  @P0 IADD3 R0, R6, 0x10, R0 ;  /* 0x0000001006000810 */ /* 0x000fc80007ffe000 */
[----:B------:R-:W-:-:S04]  /*29b0*/  @P0 PRMT R0, R19, 0x654, R0 ;  /* 0x0000065413000816 */ /* 0x000fc80000000000 */
[----:B------:R0:W-:Y:S01]  /*29c0*/  @P0 SYNCS.ARRIVE.TRANS64.RED.A1T0 RZ, [R0+URZ], RZ ;  /* 0x000000ff00ff09a7 */ /* 0x0001e2000810043f */
[----:B------:R-:W-:-:S13]  /*29d0*/  ISETP.GT.U32.AND P0, PT, R18, 0x1, PT ;  /* 0x000000011200780c */ /* 0x000fda0003f04070 */
[----:B0-----:R-:W-:Y:S05]  /*29e0*/  @P0 BRA `(.L_x_30) ;  /* 0x0000000000040947 */ /* 0x001fea0003800000 */
[----:B------:R-:W-:Y:S01]  /*29f0*/  BPT.TRAP 0x1 ;  /* 0x000000040000795c */ /* 0x000fe20000300000 */
.L_x_30:
[----:B------:R-:W-:Y:S01]  /*2a00*/  IMAD.SHL.U32 R6, R70, 0x40, RZ ;  /* 0x0000004046067824 */ /* 0x000fe200078e00ff */
[----:B------:R-:W-:Y:S01]  /*2a10*/  ULDC UR6, c[0x0][0x288] ;  /* 0x0000a20000067ab9 */ /* 0x000fe20000000800 */
[----:B------:R-:W-:Y:S01]  /*2a20*/  SHF.R.S32.HI R11, RZ, 0x1f, R69 ;  /* 0x0000001fff0b7819 */ /* 0x000fe20000011445 */
[C---:B------:R-:W-:Y:S01]  /*2a30*/  IMAD.SHL.U32 R10, R71.reuse, 0x80, RZ ;  /* 0x00000080470a7824 */ /* 0x040fe200078e00ff */
[----:B------:R-:W-:Y:S01]  /*2a40*/  ULDC.64 UR4, c[0x0][0x5d0] ;  /* 0x0001740000047ab9 */ /* 0x000fe20000000a00 */
[C---:B------:R-:W-:Y:S01]  /*2a50*/  LOP3.LUT R8, R6.reuse, 0x6, R63, 0xf8, !PT ;  /* 0x0000000606087812 */ /* 0x040fe200078ef83f */
[----:B------:R-:W-:Y:S01]  /*2a60*/  IMAD.WIDE R70, R71, 0x80, R56 ;  /* 0x0000008047467825 */ /* 0x000fe200078e0238 */
[----:B------:R-:W-:Y:S01]  /*2a70*/  ISETP.GE.AND P0, PT, R6, UR6, PT ;  /* 0x0000000606007c0c */ /* 0x000fe2000bf06270 */
[----:B------:R-:W-:Y:S01]  /*2a80*/  ULDC UR6, c[0x0][0x284] ;  /* 0x0000a10000067ab9 */ /* 0x000fe20000000800 */
[----:B------:R-:W-:Y:S01]  /*2a90*/  SHF.R.S32.HI R9, RZ, 0x1f, R8 ;  /* 0x0000001fff097819 */ /* 0x000fe20000011408 */
[----:B------:R-:W-:Y:S01]  /*2aa0*/  IMAD R0, R11, UR4, RZ ;  /* 0x000000040b007c24 */ /* 0x000fe2000f8e02ff */
[----:B------:R-:W-:-:S03]  /*2ab0*/  ISETP.GE.OR P0, PT, R10, UR6, P0 ;  /* 0x000000060a007c0c */ /* 0x000fc60008706670 */
[C---:B------:R-:W-:Y:S02]  /*2ac0*/  IMAD R3, R69.reuse, UR5, R0 ;  /* 0x0000000545037c24 */ /* 0x040fe4000f8e0200 */
[----:B------:R-:W-:Y:S01]  /*2ad0*/  IMAD.WIDE.U32 R4, R69, UR4, R8 ;  /* 0x0000000445047c25 */ /* 0x000fe2000f8e0008 */
[----:B------:R-:W-:-:S03]  /*2ae0*/  ULDC.64 UR4, c[0x0][0x5c8] ;  /* 0x0001720000047ab9 */ /* 0x000fc60000000a00 */
[----:B------:R-:W-:Y:S02]  /*2af0*/  IMAD R7, R71, UR4, RZ ;  /* 0x0000000447077c24 */ /* 0x000fe4000f8e02ff */
[----:B------:R-:W-:Y:S02]  /*2b00*/  IMAD.IADD R5, R5, 0x1, R3 ;  /* 0x0000000105057824 */ /* 0x000fe400078e0203 */
[C---:B------:R-:W-:Y:S02]  /*2b10*/  IMAD R7, R70.reuse, UR5, R7 ;  /* 0x0000000546077c24 */ /* 0x040fe4000f8e0207 */
[----:B------:R-:W-:-:S04]  /*2b20*/  IMAD.WIDE.U32 R72, R70, UR4, R4 ;  /* 0x0000000446487c25 */ /* 0x000fc8000f8e0004 */
[----:B------:R-:W-:Y:S01]  /*2b30*/  IMAD.MOV.U32 R0, RZ, RZ, -0x1 ;  /* 0xffffffffff007424 */ /* 0x000fe200078e00ff */
[----:B------:R-:W-:Y:S06]  /*2b40*/  @P0 BRA `(.L_x_32) ;  /* 0x0000001800ec0947 */ /* 0x000fec0003800000 */
[----:B-----5:R-:W-:Y:S01]  /*2b50*/  FSETP.NEU.AND P0, PT, R58, RZ, PT ;  /* 0x000000ff3a00720b */ /* 0x020fe20003f0d000 */
[----:B------:R-:W-:Y:S01]  /*2b60*/  IMAD.IADD R6, R62, 0x1, -R6 ;  /* 0x000000013e067824 */ /* 0x000fe200078e0a06 */
[----:B------:R-:W-:Y:S01]  /*2b70*/  BSSY B0, `(.L_x_32) ;  /* 0x00001b8000007945 */ /* 0x000fe20003800000 */
[----:B------:R-:W-:Y:S02]  /*2b80*/  IMAD.IADD R3, R67, 0x1, -R10 ;  /* 0x0000000143037824 */ /* 0x000fe400078e0a0a */
[----:B------:R-:W-:Y:S01]  /*2b90*/  IMAD.IADD R81, R73, 0x1, R7 ;  /* 0x0000000149517824 */ /* 0x000fe200078e0207 */
[----:B------:R-:W-:-:S04]  /*2ba0*/  ISETP.GT.AND P3, PT, R6, RZ, PT ;  /* 0x000000ff0600720c */ /* 0x000fc80003f64270 */
[----:B------:R-:W-:-:S03]  /*2bb0*/  ISETP.GT.AND P1, PT, R3, RZ, P3 ;  /* 0x000000ff0300720c */ /* 0x000fc60001f24270 */
[----:B------:R-:W-:Y:S10]  /*2bc0*/  @!P0 BRA `(.L_x_33) ;  /* 0x0000001000e08947 */ /* 0x000ff40003800000 */
[----:B------:R-:W0:Y:S01]  /*2bd0*/  LDC.64 R74, c[0x0][0x5b8] ;  /* 0x00016e00ff4a7b82 */ /* 0x000e220000000a00 */
[----:B------:R-:W-:-:S07]  /*2be0*/  ULDC.64 UR4, c[0x0][0x5c0] ;  /* 0x0001700000047ab9 */ /* 0x000fce0000000a00 */
[----:B------:R-:W1:Y:S08]  /*2bf0*/  LDC.64 R76, c[0x0][0x5b0] ;  /* 0x00016c00ff4c7b82 */ /* 0x000e700000000a00 */
[----:B------:R-:W2:Y:S01]  /*2c00*/  LDC.64 R78, c[0x0][0x5a8] ;  /* 0x00016a00ff4e7b82 */ /* 0x000ea20000000a00 */
[-C--:B0-----:R-:W-:Y:S02]  /*2c10*/  IMAD R4, R11, R74.reuse, RZ ;  /* 0x0000004a0b047224 */ /* 0x081fe400078e02ff */
[----:B------:R-:W-:-:S04]  /*2c20*/  IMAD.WIDE.U32 R12, R69, R74, R8 ;  /* 0x0000004a450c7225 */ /* 0x000fc800078e0008 */
[----:B------:R-:W-:Y:S02]  /*2c30*/  IMAD R73, R69, R75, R4 ;  /* 0x0000004b45497224 */ /* 0x000fe400078e0204 */
[-C--:B-1----:R-:W-:Y:S02]  /*2c40*/  IMAD R4, R71, R76.reuse, RZ ;  /* 0x0000004c47047224 */ /* 0x082fe400078e02ff */
[----:B------:R-:W-:Y:S02]  /*2c50*/  IMAD.IADD R13, R13, 0x1, R73 ;  /* 0x000000010d0d7824 */ /* 0x000fe400078e0249 */
[C---:B------:R-:W-:Y:S02]  /*2c60*/  IMAD R75, R70.reuse, R77, R4 ;  /* 0x0000004d464b7224 */ /* 0x040fe400078e0204 */
[----:B------:R-:W-:-:S04]  /*2c70*/  IMAD.WIDE.U32 R4, R70, R76, R12 ;  /* 0x0000004c46047225 */ /* 0x000fc800078e000c */
[----:B------:R-:W-:Y:S01]  /*2c80*/  IMAD.IADD R5, R5, 0x1, R75 ;  /* 0x0000000105057824 */ /* 0x000fe200078e024b */
[----:B--2---:R-:W-:-:S04]  /*2c90*/  LEA R14, P0, R4, R78, 0x2 ;  /* 0x0000004e040e7211 */ /* 0x004fc800078010ff */
[----:B------:R-:W-:-:S05]  /*2ca0*/  LEA.HI.X R15, R4, R79, R5, 0x2, P0 ;  /* 0x0000004f040f7211 */ /* 0x000fca00000f1405 */
[----:B------:R0:W2:Y:S01]  /*2cb0*/  @P1 LDG.E.LTC128B R7, desc[UR40][R14.64] ;  /* 0x000000280e071981 */ /* 0x0000a2000c1e1920 */
[----:B------:R-:W-:Y:S01]  /*2cc0*/  IMAD.WIDE.U32 R4, R70, R76, R8 ;  /* 0x0000004c46047225 */ /* 0x000fe200078e0008 */
[C---:B------:R-:W-:Y:S01]  /*2cd0*/  SHF.L.U64.HI R11, R76.reuse, 0x3, R77 ;  /* 0x000000034c0b7819 */ /* 0x040fe2000001024d */
[----:B------:R-:W-:Y:S01]  /*2ce0*/  BSSY B1, `(.L_x_34) ;  /* 0x0000016000017945 */ /* 0x000fe20003800000 */
[----:B------:R-:W-:Y:S01]  /*2cf0*/  ISETP.GT.AND P3, PT, R3, 0x8, P3 ;  /* 0x000000080300780c */ /* 0x000fe20001f64270 */
[----:B------:R-:W-:Y:S02]  /*2d00*/  IMAD.IADD R5, R75, 0x1, R5 ;  /* 0x000000014b057824 */ /* 0x000fe400078e0205 */
[----:B------:R-:W-:Y:S02]  /*2d10*/  IMAD.SHL.U32 R10, R76, 0x8, RZ ;  /* 0x000000084c0a7824 */ /* 0x000fe400078e00ff */
[----:B------:R-:W-:-:S04]  /*2d20*/  IMAD.WIDE.U32 R20, R69, R74, R4 ;  /* 0x0000004a45147225 */ /* 0x000fc800078e0004 */
[----:B------:R-:W-:Y:S01]  /*2d30*/  IMAD.WIDE.U32 R70, R70, R76, R10 ;  /* 0x0000004c46467225 */ /* 0x000fe200078e000a */
[----:B------:R-:W-:Y:S02]  /*2d40*/  LEA R10, P0, R72, UR4, 0x2 ;  /* 0x00000004480a7c11 */ /* 0x000fe4000f8010ff */
[----:B------:R-:W-:Y:S01]  /*2d50*/  LEA R4, P4, R20, R78, 0x2 ;  /* 0x0000004e14047211 */ /* 0x000fe200078810ff */
[----:B0-----:R-:W-:Y:S01]  /*2d60*/  IMAD.IADD R14, R73, 0x1, R21 ;  /* 0x00000001490e7824 */ /* 0x001fe200078e0215 */
[----:B------:R-:W-:Y:S01]  /*2d70*/  LEA.HI.X R11, R72, UR5, R81, 0x2, P0 ;  /* 0x00000005480b7c11 */ /* 0x000fe200080f1451 */
[----:B------:R-:W-:Y:S01]  /*2d80*/  IMAD.IADD R75, R75, 0x1, R71 ;  /* 0x000000014b4b7824 */ /* 0x000fe200078e0247 */
[----:B------:R-:W-:Y:S02]  /*2d90*/  ISETP.GT.AND P0, PT, R6, 0x1, PT ;  /* 0x000000010600780c */ /* 0x000fe40003f04270 */
[----:B------:R-:W-:Y:S01]  /*2da0*/  IADD3 R15, P2, R12, R70, RZ ;  /* 0x000000460c0f7210 */ /* 0x000fe20007f5e0ff */
[----:B--2---:R-:W-:-:S04]  /*2db0*/  FMUL R5, R7, R58 ;  /* 0x0000003a07057220 */ /* 0x004fc80000400000 */
[----:B------:R-:W-:Y:S01]  /*2dc0*/  FFMA R21, R24, R23, R5 ;  /* 0x0000001718157223 */ /* 0x000fe20000000005 */
[----:B------:R-:W-:Y:S01]  /*2dd0*/  LEA.HI.X R5, R20, R79, R14, 0x2, P4 ;  /* 0x0000004f14057211 */ /* 0x000fe200020f140e */
[----:B------:R-:W-:Y:S01]  /*2de0*/  IMAD.X R20, R75, 0x1, R13, P2 ;  /* 0x000000014b147824 */ /* 0x000fe200010e060d */
[----:B------:R-:W-:Y:S02]  /*2df0*/  ISETP.GT.AND P4, PT, R3, RZ, P0 ;  /* 0x000000ff0300720c */ /* 0x000fe40000784270 */
[----:B------:R0:W-:Y:S01]  /*2e00*/  @P1 STG.E desc[UR40][R10.64], R21 ;  /* 0x000000150a001986 */ /* 0x0001e2000c101928 */
[----:B------:R-:W-:-:S10]  /*2e10*/  LEA R14, P1, R15, R78, 0x2 ;  /* 0x0000004e0f0e7211 */ /* 0x000fd400078210ff */
[----:B------:R-:W-:Y:S05]  /*2e20*/  @!P4 BRA `(.L_x_35) ;  /* 0x000000000004c947 */ /* 0x000fea0003800000 */
[----:B------:R1:W5:Y:S02]  /*2e30*/  LDG.E.LTC128B R7, desc[UR40][R4.64+0x4] ;  /* 0x0000042804077981 */ /* 0x000364000c1e1920 */
.L_x_35:
[----:B------:R-:W-:Y:S05]  /*2e40*/  BSYNC B1 ;  /* 0x0000000000017941 */ /* 0x000fea0003800000 */
.L_x_34:
[----:B-----5:R-:W-:Y:S01]  /*2e50*/  FMUL R12, R7, R58 ;  /* 0x0000003a070c7220 */ /* 0x020fe20000400000 */
[----:B------:R-:W-:-:S03]  /*2e60*/  LEA.HI.X R15, R15, R79, R20, 0x2, P1 ;  /* 0x0000004f0f0f7211 */ /* 0x000fc600008f1414 */
[----:B------:R-:W-:Y:S01]  /*2e70*/  FFMA R71, R25, R23, R12 ;  /* 0x0000001719477223 */ /* 0x000fe2000000000c */
[----:B------:R-:W-:-:S04]  /*2e80*/  IMAD.MOV.U32 R25, RZ, RZ, R7 ;  /* 0x000000ffff197224 */ /* 0x000fc800078e0007 */
[----:B------:R2:W-:Y:S04]  /*2e90*/  @P4 STG.E desc[UR40][R10.64+0x4], R71 ;  /* 0x000004470a004986 */ /* 0x0005e8000c101928 */
[----:B------:R-:W3:Y:S01]  /*2ea0*/  @P3 LDG.E.LTC128B R25, desc[UR40][R14.64] ;  /* 0x000000280e193981 */ /* 0x000ee2000c1e1920 */
[C---:B------:R-:W-:Y:S01]  /*2eb0*/  SHF.L.U64.HI R13, R59.reuse, 0x2, R60 ;  /* 0x000000023b0d7819 */ /* 0x040fe2000001023c */
[----:B------:R-:W-:Y:S01]  /*2ec0*/  BSSY B1, `(.L_x_36) ;  /* 0x0000010000017945 */ /* 0x000fe20003800000 */
[----:B------:R-:W-:Y:S02]  /*2ed0*/  LEA R12, P2, R59, R10, 0x2 ;  /* 0x0000000a3b0c7211 */ /* 0x000fe400078410ff */
[----:B------:R-:W-:Y:S02]  /*2ee0*/  IADD3 R20, P1, R8, R70, RZ ;  /* 0x0000004608147210 */ /* 0x000fe40007f3e0ff */
[----:B------:R-:W-:Y:S01]  /*2ef0*/  ISETP.GT.AND P0, PT, R3, 0x8, P0 ;  /* 0x000000080300780c */ /* 0x000fe20000704270 */
[----:B------:R-:W-:-:S02]  /*2f00*/  IMAD.X R13, R13, 0x1, R11, P2 ;  /* 0x000000010d0d7824 */ /* 0x000fc400010e060b */
[----:B0-----:R-:W-:Y:S01]  /*2f10*/  IMAD.X R21, R9, 0x1, R75, P1 ;  /* 0x0000000109157824 */ /* 0x001fe200008e064b */
[----:B------:R-:W-:Y:S01]  /*2f20*/  ISETP.GT.AND P1, PT, R6, 0x8, PT ;  /* 0x000000080600780c */ /* 0x000fe20003f24270 */
[----:B------:R-:W-:-:S04]  /*2f30*/  IMAD.WIDE.U32 R20, R69, R74, R20 ;  /* 0x0000004a45147225 */ /* 0x000fc800078e0014 */
[----:B------:R-:W-:Y:S01]  /*2f40*/  IMAD.IADD R9, R73, 0x1, R21 ;  /* 0x0000000149097824 */ /* 0x000fe200078e0215 */
[----:B------:R-:W-:-:S04]  /*2f50*/  LEA R8, P4, R20, R78, 0x2 ;  /* 0x0000004e14087211 */ /* 0x000fc800078810ff */
[----:B------:R-:W-:Y:S01]  /*2f60*/  LEA.HI.X R9, R20, R79, R9, 0x2, P4 ;  /* 0x0000004f14097211 */ /* 0x000fe200020f1409 */
[----:B---3--:R-:W-:-:S04]  /*2f70*/  FMUL R7, R25, R58 ;  /* 0x0000003a19077220 */ /* 0x008fc80000400000 */
[----:B------:R-:W-:-:S05]  /*2f80*/  FFMA R7, R26, R23, R7 ;  /* 0x000000171a077223 */ /* 0x000fca0000000007 */
[----:B------:R2:W-:Y:S01]  /*2f90*/  @P3 STG.E desc[UR40][R12.64], R7 ;  /* 0x000000070c003986 */ /* 0x0005e2000c101928 */
[----:B------:R-:W-:Y:S05]  /*2fa0*/  @!P0 BRA `(.L_x_37) ;  /* 0x0000000000048947 */ /* 0x000fea0003800000 */
[----:B------:R0:W5:Y:S02]  /*2fb0*/  LDG.E.LTC128B R25, desc[UR40][R8.64+0x4] ;  /* 0x0000042808197981 */ /* 0x000164000c1e1920 */
.L_x_37:
[----:B------:R-:W-:Y:S05]  /*2fc0*/  BSYNC B1 ;  /* 0x0000000000017941 */ /* 0x000fea0003800000 */
.L_x_36:
[----:B-----5:R-:W-:Y:S01]  /*2fd0*/  FMUL R14, R25, R58 ;  /* 0x0000003a190e7220 */ /* 0x020fe20000400000 */
[----:B------:R-:W-:Y:S01]  /*2fe0*/  ISETP.GT.AND P3, PT, R3, RZ, P1 ;  /* 0x000000ff0300720c */ /* 0x000fe20000f64270 */
[----:B------:R-:W-:Y:S01]  /*2ff0*/  BSSY B1, `(.L_x_38) ;  /* 0x0000006000017945 */ /* 0x000fe20003800000 */
[----:B------:R-:W-:Y:S01]  /*3000*/  ISETP.GT.AND P2, PT, R6, 0x9, PT ;  /* 0x000000090600780c */ /* 0x000fe20003f44270 */
[----:B------:R-:W-:-:S05]  /*3010*/  FFMA R27, R27, R23, R14 ;  /* 0x000000171b1b7223 */ /* 0x000fca000000000e */
[----:B------:R3:W-:Y:S05]  /*3020*/  @P0 STG.E desc[UR40][R12.64+0x4], R27 ;  /* 0x0000041b0c000986 */ /* 0x0007ea000c101928 */
[----:B------:R-:W-:Y:S05]  /*3030*/  @!P3 BRA `(.L_x_39) ;  /* 0x000000000004b947 */ /* 0x000fea0003800000 */
[----:B------:R4:W5:Y:S02]  /*3040*/  LDG.E.LTC128B R25, desc[UR40][R4.64+0x20] ;  /* 0x0000202804197981 */ /* 0x000964000c1e1920 */
.L_x_39:
[----:B------:R-:W-:Y:S05]  /*3050*/  BSYNC B1 ;  /* 0x0000000000017941 */ /* 0x000fea0003800000 */
.L_x_38:
[----:B--2--5:R-:W-:Y:S01]  /*3060*/  FMUL R7, R25, R58 ;  /* 0x0000003a19077220 */ /* 0x024fe20000400000 */
[----:B------:R-:W-:Y:S01]  /*3070*/  ISETP.GT.AND P0, PT, R3, RZ, P2 ;  /* 0x000000ff0300720c */ /* 0x000fe20001704270 */
[----:B------:R-:W-:Y:S02]  /*3080*/  BSSY B1, `(.L_x_40) ;  /* 0x0000005000017945 */ /* 0x000fe40003800000 */
[----:B------:R-:W-:-:S05]  /*3090*/  FFMA R7, R28, R23, R7 ;  /* 0x000000171c077223 */ /* 0x000fca0000000007 */
[----:B------:R2:W-:Y:S05]  /*30a0*/  @P3 STG.E desc[UR40][R10.64+0x20], R7 ;  /* 0x000020070a003986 */ /* 0x0005ea000c101928 */
[----:B------:R-:W-:Y:S05]  /*30b0*/  @!P0 BRA `(.L_x_41) ;  /* 0x0000000000048947 */ /* 0x000fea0003800000 */
[----:B------:R0:W5:Y:S02]  /*30c0*/  LDG.E.LTC128B R25, desc[UR40][R4.64+0x24] ;  /* 0x0000242804197981 */ /* 0x000164000c1e1920 */
.L_x_41:
[----:B------:R-:W-:Y:S05]  /*30d0*/  BSYNC B1 ;  /* 0x0000000000017941 */ /* 0x000fea0003800000 */
.L_x_40:
[----:B-----5:R-:W-:Y:S01]  /*30e0*/  FMUL R14, R25, R58 ;  /* 0x0000003a190e7220 */ /* 0x020fe20000400000 */
[----:B------:R-:W-:Y:S01]  /*30f0*/  ISETP.GT.AND P1, PT, R3, 0x8, P1 ;  /* 0x000000080300780c */ /* 0x000fe20000f24270 */
[----:B------:R-:W-:Y:S02]  /*3100*/  BSSY B1, `(.L_x_42) ;  /* 0x0000005000017945 */ /* 0x000fe40003800000 */
[----:B------:R-:W-:-:S05]  /*3110*/  FFMA R29, R29, R23, R14 ;  /* 0x000000171d1d7223 */ /* 0x000fca000000000e */
[----:B------:R0:W-:Y:S05]  /*3120*/  @P0 STG.E desc[UR40][R10.64+0x24], R29 ;  /* 0x0000241d0a000986 */ /* 0x0001ea000c101928 */
[----:B------:R-:W-:Y:S05]  /*3130*/  @!P1 BRA `(.L_x_43) ;  /* 0x0000000000049947 */ /* 0x000fea0003800000 */
[----:B------:R0:W5:Y:S02]  /*3140*/  LDG.E.LTC128B R25, desc[UR40][R8.64+0x20] ;  /* 0x0000202808197981 */ /* 0x000164000c1e1920 */
.L_x_43:
[----:B------:R-:W-:Y:S05]  /*3150*/  BSYNC B1 ;  /* 0x0000000000017941 */ /* 0x000fea0003800000 */
.L_x_42:
[----:B--2--5:R-:W-:Y:S01]  /*3160*/  FMUL R7, R25, R58 ;  /* 0x0000003a19077220 */ /* 0x024fe20000400000 */
[----:B------:R-:W-:Y:S01]  /*3170*/  ISETP.GT.AND P2, PT, R3, 0x8, P2 ;  /* 0x000000080300780c */ /* 0x000fe20001744270 */
[----:B------:R-:W-:Y:S01]  /*3180*/  BSSY B1, `(.L_x_44) ;  /* 0x0000006000017945 */ /* 0x000fe20003800000 */
[----:B------:R-:W-:Y:S01]  /*3190*/  ISETP.GT.AND P0, PT, R6, 0x10, PT ;  /* 0x000000100600780c */ /* 0x000fe20003f04270 */
[----:B------:R-:W-:-:S05]  /*31a0*/  FFMA R7, R30, R23, R7 ;  /* 0x000000171e077223 */ /* 0x000fca0000000007 */
[----:B------:R2:W-:Y:S05]  /*31b0*/  @P1 STG.E desc[UR40][R12.64+0x20], R7 ;  /* 0x000020070c001986 */ /* 0x0005ea000c101928 */
[----:B------:R-:W-:Y:S05]  /*31c0*/  @!P2 BRA `(.L_x_45) ;  /* 0x000000000004a947 */ /* 0x000fea0003800000 */
[----:B------:R0:W5:Y:S02]  /*31d0*/  LDG.E.LTC128B R25, desc[UR40][R8.64+0x24] ;  /* 0x0000242808197981 */ /* 0x000164000c1e1920 */
.L_x_45:
[----:B------:R-:W-:Y:S05]  /*31e0*/  BSYNC B1 ;  /* 0x0000000000017941 */ /* 0x000fea0003800000 */
.L_x_44:
        /* <DEDUP_REMOVED lines=8> */
.L_x_47:
[----:B------:R-:W-:Y:S05]  /*3270*/  BSYNC B1 ;  /* 0x0000000000017941 */ /* 0x000fea0003800000 */
.L_x_46:
[----:B--2--5:R-:W-:Y:S01]  /*3280*/  FMUL R7, R25, R58 ;  /* 0x0000003a19077220 */ /* 0x024fe20000400000 */
[----:B------:R-:W-:Y:S01]  /*3290*/  ISETP.GT.AND P2, PT, R3, RZ, P1 ;  /* 0x000000ff0300720c */ /* 0x000fe20000f44270 */
[----:B------:R-:W-:Y:S02]  /*32a0*/  BSSY B1, `(.L_x_48) ;  /* 0x0000005000017945 */ /* 0x000fe40003800000 */
[----:B------:R-:W-:-:S05]  /*32b0*/  FFMA R7, R32, R23, R7 ;  /* 0x0000001720077223 */ /* 0x000fca0000000007 */
[----:B------:R2:W-:Y:S05]  /*32c0*/  @P3 STG.E desc[UR40][R10.64+0x40], R7 ;  /* 0x000040070a003986 */ /* 0x0005ea000c101928 */
[----:B------:R-:W-:Y:S05]  /*32d0*/  @!P2 BRA `(.L_x_49) ;  /* 0x000000000004a947 */ /* 0x000fea0003800000 */
[----:B------:R0:W5:Y:S02]  /*32e0*/  LDG.E.LTC128B R25, desc[UR40][R4.64+0x44] ;  /* 0x0000442804197981 */ /* 0x000164000c1e1920 */
.L_x_49:
[----:B------:R-:W-:Y:S05]  /*32f0*/  BSYNC B1 ;  /* 0x0000000000017941 */ /* 0x000fea0003800000 */
.L_x_48:
[----:B-----5:R-:W-:Y:S01]  /*3300*/  FMUL R14, R25, R58 ;  /* 0x0000003a190e7220 */ /* 0x020fe20000400000 */
[----:B------:R-:W-:Y:S01]  /*3310*/  ISETP.GT.AND P0, PT, R3, 0x8, P0 ;  /* 0x000000080300780c */ /* 0x000fe20000704270 */
[----:B------:R-:W-:Y:S02]  /*3320*/  BSSY B1, `(.L_x_50) ;  /* 0x0000005000017945 */ /* 0x000fe40003800000 */
[----:B------:R-:W-:-:S05]  /*3330*/  FFMA R33, R33, R23, R14 ;  /* 0x0000001721217223 */ /* 0x000fca000000000e */
[----:B------:R0:W-:Y:S05]  /*3340*/  @P2 STG.E desc[UR40][R10.64+0x44], R33 ;  /* 0x000044210a002986 */ /* 0x0001ea000c101928 */
[----:B------:R-:W-:Y:S05]  /*3350*/  @!P0 BRA `(.L_x_51) ;  /* 0x0000000000048947 */ /* 0x000fea0003800000 */
[----:B------:R0:W5:Y:S02]  /*3360*/  LDG.E.LTC128B R25, desc[UR40][R8.64+0x40] ;  /* 0x0000402808197981 */ /* 0x000164000c1e1920 */
.L_x_51:
[----:B------:R-:W-:Y:S05]  /*3370*/  BSYNC B1 ;  /* 0x0000000000017941 */ /* 0x000fea0003800000 */
.L_x_50:
        /* <DEDUP_REMOVED lines=8> */
.L_x_53:
[----:B------:R-:W-:Y:S05]  /*3400*/  BSYNC B1 ;  /* 0x0000000000017941 */ /* 0x000fea0003800000 */
.L_x_52:
        /* <DEDUP_REMOVED lines=8> */
.L_x_55:
[----:B------:R-:W-:Y:S05]  /*3490*/  BSYNC B1 ;  /* 0x0000000000017941 */ /* 0x000fea0003800000 */
.L_x_54:
[----:B--2--5:R-:W-:Y:S01]  /*34a0*/  FMUL R7, R25, R58 ;  /* 0x0000003a19077220 */ /* 0x024fe20000400000 */
[----:B------:R-:W-:Y:S01]  /*34b0*/  ISETP.GT.AND P1, PT, R3, RZ, P0 ;  /* 0x000000ff0300720c */ /* 0x000fe20000724270 */
[----:B------:R-:W-:Y:S02]  /*34c0*/  BSSY B1, `(.L_x_56) ;  /* 0x0000005000017945 */ /* 0x000fe40003800000 */
[----:B------:R-:W-:-:S05]  /*34d0*/  FFMA R7, R36, R23, R7 ;  /* 0x0000001724077223 */ /* 0x000fca0000000007 */
[----:B------:R2:W-:Y:S05]  /*34e0*/  @P3 STG.E desc[UR40][R10.64+0x60], R7 ;  /* 0x000060070a003986 */ /* 0x0005ea000c101928 */
[----:B------:R-:W-:Y:S05]  /*34f0*/  @!P1 BRA `(.L_x_57) ;  /* 0x0000000000049947 */ /* 0x000fea0003800000 */
[----:B------:R0:W5:Y:S02]  /*3500*/  LDG.E.LTC128B R25, desc[UR40][R4.64+0x64] ;  /* 0x0000642804197981 */ /* 0x000164000c1e1920 */
.L_x_57:
[----:B------:R-:W-:Y:S05]  /*3510*/  BSYNC B1 ;  /* 0x0000000000017941 */ /* 0x000fea0003800000 */
.L_x_56:
[----:B-----5:R-:W-:Y:S01]  /*3520*/  FMUL R14, R25, R58 ;  /* 0x0000003a190e7220 */ /* 0x020fe20000400000 */
[----:B------:R-:W-:Y:S01]  /*3530*/  ISETP.GT.AND P2, PT, R3, 0x8, P2 ;  /* 0x000000080300780c */ /* 0x000fe20001744270 */
[----:B------:R-:W-:Y:S02]  /*3540*/  BSSY B1, `(.L_x_58) ;  /* 0x0000005000017945 */ /* 0x000fe40003800000 */
[----:B------:R-:W-:-:S05]  /*3550*/  FFMA R37, R37, R23, R14 ;  /* 0x0000001725257223 */ /* 0x000fca000000000e */
[----:B------:R0:W-:Y:S05]  /*3560*/  @P1 STG.E desc[UR40][R10.64+0x64], R37 ;  /* 0x000064250a001986 */ /* 0x0001ea000c101928 */
[----:B------:R-:W-:Y:S05]  /*3570*/  @!P2 BRA `(.L_x_59) ;  /* 0x000000000004a947 */ /* 0x000fea0003800000 */
[----:B------:R0:W5:Y:S02]  /*3580*/  LDG.E.LTC128B R25, desc[UR40][R8.64+0x60] ;  /* 0x0000602808197981 */ /* 0x000164000c1e1920 */
.L_x_59:
[----:B------:R-:W-:Y:S05]  /*3590*/  BSYNC B1 ;  /* 0x0000000000017941 */ /* 0x000fea0003800000 */
.L_x_58:
        /* <DEDUP_REMOVED lines=8> */
.L_x_61:
[----:B------:R-:W-:Y:S05]  /*3620*/  BSYNC B1 ;  /* 0x0000000000017941 */ /* 0x000fea0003800000 */
.L_x_60:
        /* <DEDUP_REMOVED lines=8> */
.L_x_63:
[----:B------:R-:W-:Y:S05]  /*36b0*/  BSYNC B1 ;  /* 0x0000000000017941 */ /* 0x000fea0003800000 */
.L_x_62:
[----:B--2--5:R-:W-:Y:S01]  /*36c0*/  FMUL R7, R25, R58 ;  /* 0x0000003a19077220 */ /* 0x024fe20000400000 */
[----:B------:R-:W-:Y:S01]  /*36d0*/  ISETP.GT.AND P0, PT, R3, RZ, P2 ;  /* 0x000000ff0300720c */ /* 0x000fe20001704270 */
[----:B------:R-:W-:Y:S02]  /*36e0*/  BSSY B1, `(.L_x_64) ;  /* 0x0000005000017945 */ /* 0x000fe40003800000 */
[----:B------:R-:W-:-:S05]  /*36f0*/  FFMA R7, R40, R23, R7 ;  /* 0x0000001728077223 */ /* 0x000fca0000000007 */
[----:B------:R2:W-:Y:S05]  /*3700*/  @P3 STG.E desc[UR40][R10.64+0x80], R7 ;  /* 0x000080070a003986 */ /* 0x0005ea000c101928 */
[----:B------:R-:W-:Y:S05]  /*3710*/  @!P0 BRA `(.L_x_65) ;  /* 0x0000000000048947 */ /* 0x000fea0003800000 */
[----:B------:R0:W5:Y:S02]  /*3720*/  LDG.E.LTC128B R25, desc[UR40][R4.64+0x84] ;  /* 0x0000842804197981 */ /* 0x000164000c1e1920 */
.L_x_65:
[----:B------:R-:W-:Y:S05]  /*3730*/  BSYNC B1 ;  /* 0x0000000000017941 */ /* 0x000fea0003800000 */
.L_x_64:
[----:B-----5:R-:W-:Y:S01]  /*3740*/  FMUL R14, R25, R58 ;  /* 0x0000003a190e7220 */ /* 0x020fe20000400000 */
[----:B------:R-:W-:Y:S01]  /*3750*/  ISETP.GT.AND P1, PT, R3, 0x8, P1 ;  /* 0x000000080300780c */ /* 0x000fe20000f24270 */
[----:B------:R-:W-:Y:S02]  /*3760*/  BSSY B1, `(.L_x_66) ;  /* 0x0000005000017945 */ /* 0x000fe40003800000 */
[----:B------:R-:W-:-:S05]  /*3770*/  FFMA R41, R41, R23, R14 ;  /* 0x0000001729297223 */ /* 0x000fca000000000e */
[----:B------:R0:W-:Y:S05]  /*3780*/  @P0 STG.E desc[UR40][R10.64+0x84], R41 ;  /* 0x000084290a000986 */ /* 0x0001ea000c101928 */
[----:B------:R-:W-:Y:S05]  /*3790*/  @!P1 BRA `(.L_x_67) ;  /* 0x0000000000049947 */ /* 0x000fea0003800000 */
[----:B------:R0:W5:Y:S02]  /*37a0*/  LDG.E.LTC128B R25, desc[UR40][R8.64+0x80] ;  /* 0x0000802808197981 */ /* 0x000164000c1e1920 */
.L_x_67:
[----:B------:R-:W-:Y:S05]  /*37b0*/  BSYNC B1 ;  /* 0x0000000000017941 */ /* 0x000fea0003800000 */
.L_x_66:
        /* <DEDUP_REMOVED lines=8> */
.L_x_69:
[----:B------:R-:W-:Y:S05]  /*3840*/  BSYNC B1 ;  /* 0x0000000000017941 */ /* 0x000fea0003800000 */
.L_x_68:
        /* <DEDUP_REMOVED lines=8> */
.L_x_71:
[----:B------:R-:W-:Y:S05]  /*38d0*/  BSYNC B1 ;  /* 0x0000000000017941 */ /* 0x000fea0003800000 */
.L_x_70:
[----:B--2--5:R-:W-:Y:S01]  /*38e0*/  FMUL R7, R25, R58 ;  /* 0x0000003a19077220 */ /* 0x024fe20000400000 */
[----:B------:R-:W-:Y:S01]  /*38f0*/  ISETP.GT.AND P2, PT, R3, RZ, P1 ;  /* 0x000000ff0300720c */ /* 0x000fe20000f44270 */
[----:B------:R-:W-:Y:S02]  /*3900*/  BSSY B1, `(.L_x_72) ;  /* 0x0000005000017945 */ /* 0x000fe40003800000 */
[----:B------:R-:W-:-:S05]  /*3910*/  FFMA R7, R44, R23, R7 ;  /* 0x000000172c077223 */ /* 0x000fca0000000007 */
[----:B------:R2:W-:Y:S05]  /*3920*/  @P3 STG.E desc[UR40][R10.64+0xa0], R7 ;  /* 0x0000a0070a003986 */ /* 0x0005ea000c101928 */
[----:B------:R-:W-:Y:S05]  /*3930*/  @!P2 BRA `(.L_x_73) ;  /* 0x000000000004a947 */ /* 0x000fea0003800000 */
[----:B------:R0:W5:Y:S02]  /*3940*/  LDG.E.LTC128B R25, desc[UR40][R4.64+0xa4] ;  /* 0x0000a42804197981 */ /* 0x000164000c1e1920 */
.L_x_73:
[----:B------:R-:W-:Y:S05]  /*3950*/  BSYNC B1 ;  /* 0x0000000000017941 */ /* 0x000fea0003800000 */
.L_x_72:
[----:B-----5:R-:W-:Y:S01]  /*3960*/  FMUL R14, R25, R58 ;  /* 0x0000003a190e7220 */ /* 0x020fe20000400000 */
[----:B------:R-:W-:Y:S01]  /*3970*/  ISETP.GT.AND P0, PT, R3, 0x8, P0 ;  /* 0x000000080300780c */ /* 0x000fe20000704270 */
[----:B------:R-:W-:Y:S02]  /*3980*/  BSSY B1, `(.L_x_74) ;  /* 0x0000005000017945 */ /* 0x000fe40003800000 */
[----:B------:R-:W-:-:S05]  /*3990*/  FFMA R45, R45, R23, R14 ;  /* 0x000000172d2d7223 */ /* 0x000fca000000000e */
[----:B------:R0:W-:Y:S05]  /*39a0*/  @P2 STG.E desc[UR40][R10.64+0xa4], R45 ;  /* 0x0000a42d0a002986 */ /* 0x0001ea000c101928 */
[----:B------:R-:W-:Y:S05]  /*39b0*/  @!P0 BRA `(.L_x_75) ;  /* 0x0000000000048947 */ /* 0x000fea0003800000 */
[----:B------:R0:W5:Y:S02]  /*39c0*/  LDG.E.LTC128B R25, desc[UR40][R8.64+0xa0] ;  /* 0x0000a02808197981 */ /* 0x000164000c1e1920 */
.L_x_75:
[----:B------:R-:W-:Y:S05]  /*39d0*/  BSYNC B1 ;  /* 0x0000000000017941 */ /* 0x000fea0003800000 */
.L_x_74:
        /* <DEDUP_REMOVED lines=8> */
.L_x_77:
[----:B------:R-:W-:Y:S05]  /*3a60*/  BSYNC B1 ;  /* 0x0000000000017941 */ /* 0x000fea0003800000 */
.L_x_76:
        /* <DEDUP_REMOVED lines=8> */
.L_x_79:
[----:B------:R-:W-:Y:S05]  /*3af0*/  BSYNC B1 ;  /* 0x0000000000017941 */ /* 0x000fea0003800000 */
.L_x_78:
[----:B--2--5:R-:W-:Y:S01]  /*3b00*/  FMUL R7, R25, R58 ;  /* 0x0000003a19077220 */ /* 0x024fe20000400000 */
[----:B------:R-:W-:Y:S01]  /*3b10*/  ISETP.GT.AND P1, PT, R3, RZ, P0 ;  /* 0x000000ff0300720c */ /* 0x000fe20000724270 */
[----:B------:R-:W-:Y:S02]  /*3b20*/  BSSY B1, `(.L_x_80) ;  /* 0x0000005000017945 */ /* 0x000fe40003800000 */
[----:B------:R-:W-:-:S05]  /*3b30*/  FFMA R7, R48, R23, R7 ;  /* 0x0000001730077223 */ /* 0x000fca0000000007 */
[----:B------:R2:W-:Y:S05]  /*3b40*/  @P3 STG.E desc[UR40][R10.64+0xc0], R7 ;  /* 0x0000c0070a003986 */ /* 0x0005ea000c101928 */
[----:B------:R-:W-:Y:S05]  /*3b50*/  @!P1 BRA `(.L_x_81) ;  /* 0x0000000000049947 */ /* 0x000fea0003800000 */
[----:B------:R0:W5:Y:S02]  /*3b60*/  LDG.E.LTC128B R25, desc[UR40][R4.64+0xc4] ;  /* 0x0000c42804197981 */ /* 0x000164000c1e1920 */
.L_x_81:
[----:B------:R-:W-:Y:S05]  /*3b70*/  BSYNC B1 ;  /* 0x0000000000017941 */ /* 0x000fea0003800000 */
.L_x_80:
[----:B-----5:R-:W-:Y:S01]  /*3b80*/  FMUL R14, R25, R58 ;  /* 0x0000003a190e7220 */ /* 0x020fe20000400000 */
[----:B------:R-:W-:Y:S01]  /*3b90*/  ISETP.GT.AND P2, PT, R3, 0x8, P2 ;  /* 0x000000080300780c */ /* 0x000fe20001744270 */
[----:B------:R-:W-:Y:S02]  /*3ba0*/  BSSY B1, `(.L_x_82) ;  /* 0x0000005000017945 */ /* 0x000fe40003800000 */
[----:B------:R-:W-:-:S05]  /*3bb0*/  FFMA R49, R49, R23, R14 ;  /* 0x0000001731317223 */ /* 0x000fca000000000e */
[----:B------:R0:W-:Y:S05]  /*3bc0*/  @P1 STG.E desc[UR40][R10.64+0xc4], R49 ;  /* 0x0000c4310a001986 */ /* 0x0001ea000c101928 */
[----:B------:R-:W-:Y:S05]  /*3bd0*/  @!P2 BRA `(.L_x_83) ;  /* 0x000000000004a947 */ /* 0x000fea0003800000 */
[----:B------:R0:W5:Y:S02]  /*3be0*/  LDG.E.LTC128B R25, desc[UR40][R8.64+0xc0] ;  /* 0x0000c02808197981 */ /* 0x000164000c1e1920 */
.L_x_83:
[----:B------:R-:W-:Y:S05]  /*3bf0*/  BSYNC B1 ;  /* 0x0000000000017941 */ /* 0x000fea0003800000 */
.L_x_82:
        /* <DEDUP_REMOVED lines=8> */
.L_x_85:
[----:B------:R-:W-:Y:S05]  /*3c80*/  BSYNC B1 ;  /* 0x0000000000017941 */ /* 0x000fea0003800000 */
.L_x_84:
[----:B-----5:R-:W-:Y:S01]  /*3c90*/  FMUL R14, R25, R58 ;  /* 0x0000003a190e7220 */ /* 0x020fe20000400000 */
[----:B------:R-:W-:Y:S01]  /*3ca0*/  ISETP.GT.AND P2, PT, R6, 0x39, PT ;  /* 0x000000390600780c */ /* 0x000fe20003f44270 */
[----:B------:R-:W-:Y:S01]  /*3cb0*/  @P0 IMAD.MOV.U32 R6, RZ, RZ, R12 ;  /* 0x000000ffff060224 */ /* 0x000fe200078e000c */
[----:B------:R-:W-:Y:S01]  /*3cc0*/  ISETP.GT.AND P3, PT, R3, RZ, P1 ;  /* 0x000000ff0300720c */ /* 0x000fe20000f64270 */
[----:B------:R-:W-:Y:S01]  /*3cd0*/  FFMA R51, R51, R23, R14 ;  /* 0x0000001733337223 */ /* 0x000fe2000000000e */
[----:B--2---:R-:W-:Y:S01]  /*3ce0*/  @P0 IMAD.MOV.U32 R7, RZ, RZ, R13 ;  /* 0x000000ffff070224 */ /* 0x004fe200078e000d */
[----:B------:R-:W-:Y:S04]  /*3cf0*/  BSSY B1, `(.L_x_86) ;  /* 0x0000004000017945 */ /* 0x000fe80003800000 */
[----:B------:R2:W-:Y:S06]  /*3d00*/  @P0 STG.E desc[UR40][R6.64+0xc4], R51 ;  /* 0x0000c43306000986 */ /* 0x0005ec000c101928 */
[----:B------:R-:W-:Y:S05]  /*3d10*/  @!P3 BRA `(.L_x_87) ;  /* 0x000000000004b947 */ /* 0x000fea0003800000 */
[----:B------:R0:W5:Y:S02]  /*3d20*/  LDG.E.LTC128B R25, desc[UR40][R4.64+0xe0] ;  /* 0x0000e02804197981 */ /* 0x000164000c1e1920 */
.L_x_87:
[----:B------:R-:W-:Y:S05]  /*3d30*/  BSYNC B1 ;  /* 0x0000000000017941 */ /* 0x000fea0003800000 */
.L_x_86:
[----:B--2--5:R-:W-:Y:S01]  /*3d40*/  FMUL R7, R25, R58 ;  /* 0x0000003a19077220 */ /* 0x024fe20000400000 */
[----:B------:R-:W-:Y:S01]  /*3d50*/  @P3 IMAD.MOV.U32 R6, RZ, RZ, R10 ;  /* 0x000000ffff063224 */ /* 0x000fe200078e000a */
[----:B------:R-:W-:Y:S01]  /*3d60*/  ISETP.GT.AND P0, PT, R3, RZ, P2 ;  /* 0x000000ff0300720c */ /* 0x000fe20001704270 */
[----:B------:R-:W-:Y:S01]  /*3d70*/  BSSY B1, `(.L_x_88) ;  /* 0x0000006000017945 */ /* 0x000fe20003800000 */
[----:B------:R-:W-:Y:S01]  /*3d80*/  FFMA R15, R52, R23, R7 ;  /* 0x00000017340f7223 */ /* 0x000fe20000000007 */
[----:B------:R-:W-:-:S05]  /*3d90*/  @P3 IMAD.MOV.U32 R7, RZ, RZ, R11 ;  /* 0x000000ffff073224 */ /* 0x000fca00078e000b */
[----:B------:R2:W-:Y:S05]  /*3da0*/  @P3 STG.E desc[UR40][R6.64+0xe0], R15 ;  /* 0x0000e00f06003986 */ /* 0x0005ea000c101928 */
[----:B------:R-:W-:Y:S05]  /*3db0*/  @!P0 BRA `(.L_x_89) ;  /* 0x0000000000048947 */ /* 0x000fea0003800000 */
[----:B------:R0:W5:Y:S02]  /*3dc0*/  LDG.E.LTC128B R25, desc[UR40][R4.64+0xe4] ;  /* 0x0000e42804197981 */ /* 0x000164000c1e1920 */
.L_x_89:
[----:B------:R-:W-:Y:S05]  /*3dd0*/  BSYNC B1 ;  /* 0x0000000000017941 */ /* 0x000fea0003800000 */
.L_x_88:
[----:B01--45:R-:W-:Y:S01]  /*3de0*/  FMUL R4, R25, R58 ;  /* 0x0000003a19047220 */ /* 0x033fe20000400000 */
[----:B------:R-:W-:Y:S01]  /*3df0*/  ISETP.GT.AND P1, PT, R3, 0x8, P1 ;  /* 0x000000080300780c */ /* 0x000fe20000f24270 */
[----:B------:R-:W-:Y:S02]  /*3e00*/  BSSY B1, `(.L_x_90) ;  /* 0x0000005000017945 */ /* 0x000fe40003800000 */
[----:B------:R-:W-:-:S05]  /*3e10*/  FFMA R53, R53, R23, R4 ;  /* 0x0000001735357223 */ /* 0x000fca0000000004 */
[----:B------:R0:W-:Y:S05]  /*3e20*/  @P0 STG.E desc[UR40][R10.64+0xe4], R53 ;  /* 0x0000e4350a000986 */ /* 0x0001ea000c101928 */
[----:B------:R-:W-:Y:S05]  /*3e30*/  @!P1 BRA `(.L_x_91) ;  /* 0x0000000000049947 */ /* 0x000fea0003800000 */
[----:B------:R1:W5:Y:S02]  /*3e40*/  LDG.E.LTC128B R25, desc[UR40][R8.64+0xe0] ;  /* 0x0000e02808197981 */ /* 0x000364000c1e1920 */
.L_x_91:
[----:B------:R-:W-:Y:S05]  /*3e50*/  BSYNC B1 ;  /* 0x0000000000017941 */ /* 0x000fea0003800000 */
.L_x_90:
[----:B-----5:R-:W-:Y:S01]  /*3e60*/  FMUL R5, R25, R58 ;  /* 0x0000003a19057220 */ /* 0x020fe20000400000 */
[----:B------:R-:W-:Y:S01]  /*3e70*/  @P1 IMAD.MOV.U32 R4, RZ, RZ, R12 ;  /* 0x000000ffff041224 */ /* 0x000fe200078e000c */
[----:B------:R-:W-:Y:S01]  /*3e80*/  ISETP.GT.AND P2, PT, R3, 0x8, P2 ;  /* 0x000000080300780c */ /* 0x000fe20001744270 */
[----:B------:R-:W-:Y:S01]  /*3e90*/  BSSY B1, `(.L_x_92) ;  /* 0x0000006000017945 */ /* 0x000fe20003800000 */
[----:B--2---:R-:W-:Y:S01]  /*3ea0*/  FFMA R7, R54, R23, R5 ;  /* 0x0000001736077223 */ /* 0x004fe20000000005 */
[----:B------:R-:W-:-:S05]  /*3eb0*/  @P1 IMAD.MOV.U32 R5, RZ, RZ, R13 ;  /* 0x000000ffff051224 */ /* 0x000fca00078e000d */
[----:B------:R2:W-:Y:S05]  /*3ec0*/  @P1 STG.E desc[UR40][R4.64+0xe0], R7 ;  /* 0x0000e00704001986 */ /* 0x0005ea000c101928 */
[----:B------:R-:W-:Y:S05]  /*3ed0*/  @!P2 BRA `(.L_x_93) ;  /* 0x000000000004a947 */ /* 0x000fea0003800000 */
[----:B------:R4:W5:Y:S02]  /*3ee0*/  LDG.E.LTC128B R25, desc[UR40][R8.64+0xe4] ;  /* 0x0000e42808197981 */ /* 0x000964000c1e1920 */
.L_x_93:
[----:B------:R-:W-:Y:S05]  /*3ef0*/  BSYNC B1 ;  /* 0x0000000000017941 */ /* 0x000fea0003800000 */
.L_x_92:
[----:B--2--5:R-:W-:-:S04]  /*3f00*/  FMUL R4, R25, R58 ;  /* 0x0000003a19047220 */ /* 0x024fc80000400000 */
[----:B------:R-:W-:Y:S01]  /*3f10*/  FFMA R55, R55, R23, R4 ;  /* 0x0000001737377223 */ /* 0x000fe20000000004 */
[----:B------:R-:W-:Y:S06]  /*3f20*/  @!P2 BRA `(.L_x_94) ;  /* 0x0000000400f0a947 */ /* 0x000fec0003800000 */
[----:B------:R2:W-:Y:S01]  /*3f30*/  STG.E desc[UR40][R12.64+0xe4], R55 ;  /* 0x0000e4370c007986 */ /* 0x0005e2000c101928 */
[----:B------:R-:W-:Y:S05]  /*3f40*/  BRA `(.L_x_94) ;  /* 0x0000000400e87947 */ /* 0x000fea0003800000 */
.L_x_33:
[----:B------:R-:W-:Y:S01]  /*3f50*/  ISETP.GT.AND P0, PT, R6, 0x1, PT ;  /* 0x000000010600780c */ /* 0x000fe20003f04270 */
[----:B------:R-:W-:Y:S01]  /*3f60*/  ULDC.64 UR4, c[0x0][0x5c0] ;  /* 0x0001700000047ab9 */ /* 0x000fe20000000a00 */
[-C--:B------:R-:W-:Y:S01]  /*3f70*/  FMUL R7, R24, R23.reuse ;  /* 0x0000001718077220 */ /* 0x080fe20000400000 */
[C---:B------:R-:W-:Y:S01]  /*3f80*/  LEA R4, P4, R72.reuse, UR4, 0x2 ;  /* 0x0000000448047c11 */ /* 0x040fe2000f8810ff */
[-C--:B------:R-:W-:Y:S01]  /*3f90*/  FMUL R25, R25, R23.reuse ;  /* 0x0000001719197220 */ /* 0x080fe20000400000 */
[----:B------:R-:W-:Y:S01]  /*3fa0*/  ISETP.GT.AND P2, PT, R3, RZ, P0 ;  /* 0x000000ff0300720c */ /* 0x000fe20000744270 */
[-C--:B------:R-:W-:Y:S01]  /*3fb0*/  FMUL R27, R27, R23.reuse ;  /* 0x000000171b1b7220 */ /* 0x080fe20000400000 */
[----:B------:R-:W-:Y:S01]  /*3fc0*/  LEA.HI.X R5, R72, UR5, R81, 0x2, P4 ;  /* 0x0000000548057c11 */ /* 0x000fe2000a0f1451 */
[-C--:B------:R-:W-:Y:S01]  /*3fd0*/  FMUL R11, R28, R23.reuse ;  /* 0x000000171c0b7220 */ /* 0x080fe20000400000 */
[----:B------:R-:W-:Y:S01]  /*3fe0*/  ISETP.GT.AND P3, PT, R3, 0x8, P3 ;  /* 0x000000080300780c */ /* 0x000fe20001f64270 */
[-C--:B------:R-:W-:Y:S01]  /*3ff0*/  FMUL R29, R29, R23.reuse ;  /* 0x000000171d1d7220 */ /* 0x080fe20000400000 */
[----:B------:R-:W-:Y:S01]  /*4000*/  ISETP.GT.AND P0, PT, R3, 0x8, P0 ;  /* 0x000000080300780c */ /* 0x000fe20000704270 */
[----:B------:R0:W-:Y:S01]  /*4010*/  @P1 STG.E desc[UR40][R4.64], R7 ;  /* 0x0000000704001986 */ /* 0x0001e2000c101928 */
[C---:B------:R-:W-:Y:S01]  /*4020*/  ISETP.GT.AND P5, PT, R6.reuse, 0x8, PT ;  /* 0x000000080600780c */ /* 0x040fe20003fa4270 */
[-C--:B------:R-:W-:Y:S01]  /*4030*/  FMUL R31, R31, R23.reuse ;  /* 0x000000171f1f7220 */ /* 0x080fe20000400000 */
[----:B------:R-:W-:Y:S01]  /*4040*/  SHF.L.U64.HI R9, R59, 0x2, R60 ;  /* 0x000000023b097819 */ /* 0x000fe2000001023c */
[-C--:B------:R-:W-:Y:S01]  /*4050*/  FMUL R33, R33, R23.reuse ;  /* 0x0000001721217220 */ /* 0x080fe20000400000 */
[----:B------:R-:W-:Y:S01]  /*4060*/  LEA R8, P1, R59, R4, 0x2 ;  /* 0x000000043b087211 */ /* 0x000fe200078210ff */
[----:B------:R-:W-:Y:S01]  /*4070*/  @P2 STG.E desc[UR40][R4.64+0x4], R25 ;  /* 0x0000041904002986 */ /* 0x000fe2000c101928 */
[----:B------:R-:W-:Y:S01]  /*4080*/  ISETP.GT.AND P4, PT, R6, 0x9, PT ;  /* 0x000000090600780c */ /* 0x000fe20003f84270 */
[-C--:B------:R-:W-:Y:S01]  /*4090*/  FMUL R35, R35, R23.reuse ;  /* 0x0000001723237220 */ /* 0x080fe20000400000 */
[----:B------:R-:W-:Y:S01]  /*40a0*/  ISETP.GT.AND P2, PT, R3, RZ, P5 ;  /* 0x000000ff0300720c */ /* 0x000fe20002f44270 */
[----:B------:R-:W-:Y:S01]  /*40b0*/  IMAD.X R9, R9, 0x1, R5, P1 ;  /* 0x0000000109097824 */ /* 0x000fe200008e0605 */
[C---:B------:R-:W-:Y:S01]  /*40c0*/  ISETP.GT.AND P1, PT, R3.reuse, RZ, P4 ;  /* 0x000000ff0300720c */ /* 0x040fe20002724270 */
[-C--:B0-----:R-:W-:Y:S01]  /*40d0*/  FMUL R7, R26, R23.reuse ;  /* 0x000000171a077220 */ /* 0x081fe20000400000 */
[----:B------:R-:W-:Y:S01]  /*40e0*/  ISETP.GT.AND P4, PT, R3, 0x8, P4 ;  /* 0x000000080300780c */ /* 0x000fe20002784270 */
[-C--:B------:R-:W-:Y:S01]  /*40f0*/  FMUL R37, R37, R23.reuse ;  /* 0x0000001725257220 */ /* 0x080fe20000400000 */
[-C--:B------:R-:W-:Y:S01]  /*4100*/  FMUL R39, R39, R23.reuse ;  /* 0x0000001727277220 */ /* 0x080fe20000400000 */
[-C--:B------:R-:W-:Y:S01]  /*4110*/  FMUL R41, R41, R23.reuse ;  /* 0x0000001729297220 */ /* 0x080fe20000400000 */
[----:B------:R0:W-:Y:S01]  /*4120*/  @P3 STG.E desc[UR40][R8.64], R7 ;  /* 0x0000000708003986 */ /* 0x0001e2000c101928 */
[C---:B------:R-:W-:Y:S01]  /*4130*/  ISETP.GT.AND P3, PT, R6.reuse, 0x11, PT ;  /* 0x000000110600780c */ /* 0x040fe20003f64270 */
[-C--:B------:R-:W-:Y:S01]  /*4140*/  FMUL R43, R43, R23.reuse ;  /* 0x000000172b2b7220 */ /* 0x080fe20000400000 */
[-C--:B------:R-:W-:Y:S01]  /*4150*/  FMUL R45, R45, R23.reuse ;  /* 0x000000172d2d7220 */ /* 0x080fe20000400000 */
[----:B------:R-:W-:Y:S01]  /*4160*/  @P0 STG.E desc[UR40][R8.64+0x4], R27 ;  /* 0x0000041b08000986 */ /* 0x000fe2000c101928 */
[----:B------:R-:W-:Y:S01]  /*4170*/  ISETP.GT.AND P0, PT, R3, 0x8, P5 ;  /* 0x000000080300780c */ /* 0x000fe20002f04270 */
[-C--:B------:R-:W-:Y:S01]  /*4180*/  FMUL R47, R47, R23.reuse ;  /* 0x000000172f2f7220 */ /* 0x080fe20000400000 */
[----:B------:R-:W-:Y:S01]  /*4190*/  ISETP.GT.AND P5, PT, R6, 0x10, PT ;  /* 0x000000100600780c */ /* 0x000fe20003fa4270 */
[----:B------:R1:W-:Y:S01]  /*41a0*/  @P2 STG.E desc[UR40][R4.64+0x20], R11 ;  /* 0x0000200b04002986 */ /* 0x0003e2000c101928 */
[-C--:B------:R-:W-:Y:S01]  /*41b0*/  FMUL R49, R49, R23.reuse ;  /* 0x0000001731317220 */ /* 0x080fe20000400000 */
[-C--:B------:R-:W-:Y:S01]  /*41c0*/  FMUL R51, R51, R23.reuse ;  /* 0x0000001733337220 */ /* 0x080fe20000400000 */
[C---:B------:R-:W-:Y:S01]  /*41d0*/  ISETP.GT.AND P2, PT, R3.reuse, RZ, P5 ;  /* 0x000000ff0300720c */ /* 0x040fe20002f44270 */
[----:B------:R-:W-:Y:S01]  /*41e0*/  @P1 STG.E desc[UR40][R4.64+0x24], R29 ;  /* 0x0000241d04001986 */ /* 0x000fe2000c101928 */
[-C--:B0-----:R-:W-:Y:S01]  /*41f0*/  FMUL R7, R30, R23.reuse ;  /* 0x000000171e077220 */ /* 0x081fe20000400000 */
[----:B------:R-:W-:Y:S01]  /*4200*/  ISETP.GT.AND P1, PT, R3, RZ, P3 ;  /* 0x000000ff0300720c */ /* 0x000fe20001f24270 */
[-C--:B------:R-:W-:Y:S01]  /*4210*/  FMUL R53, R53, R23.reuse ;  /* 0x0000001735357220 */ /* 0x080fe20000400000 */
[C---:B------:R-:W-:Y:S01]  /*4220*/  ISETP.GT.AND P3, PT, R3.reuse, 0x8, P3 ;  /* 0x000000080300780c */ /* 0x040fe20001f64270 */
[-C--:B------:R-:W-:Y:S01]  /*4230*/  FMUL R13, R54, R23.reuse ;  /* 0x00000017360d7220 */ /* 0x080fe20000400000 */
[----:B------:R0:W-:Y:S01]  /*4240*/  @P0 STG.E desc[UR40][R8.64+0x20], R7 ;  /* 0x0000200708000986 */ /* 0x0001e2000c101928 */
[----:B------:R-:W-:Y:S01]  /*4250*/  ISETP.GT.AND P0, PT, R3, 0x8, P5 ;  /* 0x000000080300780c */ /* 0x000fe20002f04270 */
[-C--:B-1----:R-:W-:Y:S01]  /*4260*/  FMUL R11, R32, R23.reuse ;  /* 0x00000017200b7220 */ /* 0x082fe20000400000 */
[C---:B------:R-:W-:Y:S01]  /*4270*/  ISETP.GT.AND P5, PT, R6.reuse, 0x18, PT ;  /* 0x000000180600780c */ /* 0x040fe20003fa4270 */
[----:B------:R-:W-:Y:S01]  /*4280*/  @P4 STG.E desc[UR40][R8.64+0x24], R31 ;  /* 0x0000241f08004986 */ /* 0x000fe2000c101928 */
[----:B------:R-:W-:Y:S01]  /*4290*/  ISETP.GT.AND P4, PT, R6, 0x19, PT ;  /* 0x000000190600780c */ /* 0x000fe20003f84270 */
[----:B------:R-:W-:-:S02]  /*42a0*/  FMUL R55, R55, R23 ;  /* 0x0000001737377220 */ /* 0x000fc40000400000 */
[----:B------:R1:W-:Y:S01]  /*42b0*/  @P2 STG.E desc[UR40][R4.64+0x40], R11 ;  /* 0x0000400b04002986 */ /* 0x0003e2000c101928 */
[----:B------:R-:W-:-:S03]  /*42c0*/  ISETP.GT.AND P2, PT, R3, RZ, P5 ;  /* 0x000000ff0300720c */ /* 0x000fc60002f44270 */
[----:B------:R-:W-:Y:S01]  /*42d0*/  @P1 STG.E desc[UR40][R4.64+0x44], R33 ;  /* 0x0000442104001986 */ /* 0x000fe2000c101928 */
[C---:B------:R-:W-:Y:S01]  /*42e0*/  ISETP.GT.AND P1, PT, R3.reuse, RZ, P4 ;  /* 0x000000ff0300720c */ /* 0x040fe20002724270 */
[----:B0-----:R-:W-:Y:S01]  /*42f0*/  FMUL R7, R34, R23 ;  /* 0x0000001722077220 */ /* 0x001fe20000400000 */
[----:B------:R-:W-:-:S04]  /*4300*/  ISETP.GT.AND P4, PT, R3, 0x8, P4 ;  /* 0x000000080300780c */ /* 0x000fc80002784270 */
[----:B------:R0:W-:Y:S01]  /*4310*/  @P0 STG.E desc[UR40][R8.64+0x40], R7 ;  /* 0x0000400708000986 */ /* 0x0001e2000c101928 */
[----:B-1----:R-:W-:Y:S01]  /*4320*/  FMUL R11, R36, R23 ;  /* 0x00000017240b7220 */ /* 0x002fe20000400000 */
[----:B------:R-:W-:Y:S02]  /*4330*/  ISETP.GT.AND P0, PT, R3, 0x8, P5 ;  /* 0x000000080300780c */ /* 0x000fe40002f04270 */
[----:B------:R-:W-:Y:S01]  /*4340*/  @P3 STG.E desc[UR40][R8.64+0x44], R35 ;  /* 0x0000442308003986 */ /* 0x000fe2000c101928 */
[----:B------:R-:W-:-:S03]  /*4350*/  ISETP.GT.AND P5, PT, R6, 0x20, PT ;  /* 0x000000200600780c */ /* 0x000fc60003fa4270 */
[----:B------:R1:W-:Y:S01]  /*4360*/  @P2 STG.E desc[UR40][R4.64+0x60], R11 ;  /* 0x0000600b04002986 */ /* 0x0003e2000c101928 */
[----:B------:R-:W-:Y:S02]  /*4370*/  ISETP.GT.AND P2, PT, R6, 0x21, PT ;  /* 0x000000210600780c */ /* 0x000fe40003f44270 */
[C---:B------:R-:W-:Y:S01]  /*4380*/  ISETP.GT.AND P3, PT, R3.reuse, RZ, P5 ;  /* 0x000000ff0300720c */ /* 0x040fe20002f64270 */
[----:B------:R-:W-:Y:S01]  /*4390*/  @P1 STG.E desc[UR40][R4.64+0x64], R37 ;  /* 0x0000642504001986 */ /* 0x000fe2000c101928 */
[C---:B------:R-:W-:Y:S01]  /*43a0*/  ISETP.GT.AND P1, PT, R3.reuse, RZ, P2 ;  /* 0x000000ff0300720c */ /* 0x040fe20001724270 */
[----:B0-----:R-:W-:Y:S01]  /*43b0*/  FMUL R7, R38, R23 ;  /* 0x0000001726077220 */ /* 0x001fe20000400000 */
[----:B------:R-:W-:-:S04]  /*43c0*/  ISETP.GT.AND P2, PT, R3, 0x8, P2 ;  /* 0x000000080300780c */ /* 0x000fc80001744270 */
[----:B------:R0:W-:Y:S01]  /*43d0*/  @P0 STG.E desc[UR40][R8.64+0x60], R7 ;  /* 0x0000600708000986 */ /* 0x0001e2000c101928 */
[----:B-1----:R-:W-:Y:S01]  /*43e0*/  FMUL R11, R40, R23 ;  /* 0x00000017280b7220 */ /* 0x002fe20000400000 */
[----:B------:R-:W-:Y:S02]  /*43f0*/  ISETP.GT.AND P0, PT, R3, 0x8, P5 ;  /* 0x000000080300780c */ /* 0x000fe40002f04270 */
[----:B------:R-:W-:Y:S04]  /*4400*/  @P4 STG.E desc[UR40][R8.64+0x64], R39 ;  /* 0x0000642708004986 */ /* 0x000fe8000c101928 */
[----:B------:R1:W-:Y:S01]  /*4410*/  @P3 STG.E desc[UR40][R4.64+0x80], R11 ;  /* 0x0000800b04003986 */ /* 0x0003e2000c101928 */
[----:B------:R-:W-:-:S03]  /*4420*/  ISETP.GT.AND P3, PT, R6, 0x28, PT ;  /* 0x000000280600780c */ /* 0x000fc60003f64270 */
[----:B------:R-:W-:Y:S01]  /*4430*/  @P1 STG.E desc[UR40][R4.64+0x84], R41 ;  /* 0x0000842904001986 */ /* 0x000fe2000c101928 */
[----:B------:R-:W-:Y:S01]  /*4440*/  ISETP.GT.AND P1, PT, R6, 0x29, PT ;  /* 0x000000290600780c */ /* 0x000fe20003f24270 */
[-C--:B0-----:R-:W-:Y:S01]  /*4450*/  FMUL R7, R42, R23.reuse ;  /* 0x000000172a077220 */ /* 0x081fe20000400000 */
[C---:B------:R-:W-:Y:S02]  /*4460*/  ISETP.GT.AND P5, PT, R3.reuse, RZ, P3 ;  /* 0x000000ff0300720c */ /* 0x040fe40001fa4270 */
[C---:B------:R-:W-:Y:S02]  /*4470*/  ISETP.GT.AND P4, PT, R3.reuse, RZ, P1 ;  /* 0x000000ff0300720c */ /* 0x040fe40000f84270 */
[----:B------:R0:W-:Y:S01]  /*4480*/  @P0 STG.E desc[UR40][R8.64+0x80], R7 ;  /* 0x0000800708000986 */ /* 0x0001e2000c101928 */
[----:B-1----:R-:W-:Y:S01]  /*4490*/  FMUL R11, R44, R23 ;  /* 0x000000172c0b7220 */ /* 0x002fe20000400000 */
[----:B------:R-:W-:Y:S02]  /*44a0*/  ISETP.GT.AND P3, PT, R3, 0x8, P3 ;  /* 0x000000080300780c */ /* 0x000fe40001f64270 */
[----:B------:R-:W-:Y:S01]  /*44b0*/  @P2 STG.E desc[UR40][R8.64+0x84], R43 ;  /* 0x0000842b08002986 */ /* 0x000fe2000c101928 */
[----:B------:R-:W-:-:S02]  /*44c0*/  ISETP.GT.AND P0, PT, R6, 0x30, PT ;  /* 0x000000300600780c */ /* 0x000fc40003f04270 */
[C---:B------:R-:W-:Y:S02]  /*44d0*/  ISETP.GT.AND P1, PT, R3.reuse, 0x8, P1 ;  /* 0x000000080300780c */ /* 0x040fe40000f24270 */
[----:B------:R-:W-:Y:S01]  /*44e0*/  ISETP.GT.AND P2, PT, R6, 0x31, PT ;  /* 0x000000310600780c */ /* 0x000fe20003f44270 */
[----:B------:R1:W-:Y:S01]  /*44f0*/  @P5 STG.E desc[UR40][R4.64+0xa0], R11 ;  /* 0x0000a00b04005986 */ /* 0x0003e2000c101928 */
[C---:B------:R-:W-:Y:S01]  /*4500*/  ISETP.GT.AND P5, PT, R3.reuse, RZ, P0 ;  /* 0x000000ff0300720c */ /* 0x040fe200007a4270 */
[-C--:B0-----:R-:W-:Y:S01]  /*4510*/  FMUL R7, R46, R23.reuse ;  /* 0x000000172e077220 */ /* 0x081fe20000400000 */
[C---:B------:R-:W-:Y:S01]  /*4520*/  ISETP.GT.AND P0, PT, R3.reuse, 0x8, P0 ;  /* 0x000000080300780c */ /* 0x040fe20000704270 */
[----:B------:R-:W-:Y:S01]  /*4530*/  @P4 STG.E desc[UR40][R4.64+0xa4], R45 ;  /* 0x0000a42d04004986 */ /* 0x000fe2000c101928 */
[C---:B------:R-:W-:Y:S02]  /*4540*/  ISETP.GT.AND P4, PT, R3.reuse, RZ, P2 ;  /* 0x000000ff0300720c */ /* 0x040fe40001784270 */
[----:B------:R-:W-:Y:S01]  /*4550*/  ISETP.GT.AND P2, PT, R3, 0x8, P2 ;  /* 0x000000080300780c */ /* 0x000fe20001744270 */
[----:B------:R0:W-:Y:S01]  /*4560*/  @P3 STG.E desc[UR40][R8.64+0xa0], R7 ;  /* 0x0000a00708003986 */ /* 0x0001e2000c101928 */
[----:B------:R-:W-:Y:S01]  /*4570*/  ISETP.GT.AND P3, PT, R6, 0x39, PT ;  /* 0x000000390600780c */ /* 0x000fe20003f64270 */
[----:B-1----:R-:W-:-:S02]  /*4580*/  FMUL R11, R48, R23 ;  /* 0x00000017300b7220 */ /* 0x002fc40000400000 */
[----:B------:R-:W-:Y:S01]  /*4590*/  @P1 STG.E desc[UR40][R8.64+0xa4], R47 ;  /* 0x0000a42f08001986 */ /* 0x000fe2000c101928 */
[----:B------:R-:W-:-:S03]  /*45a0*/  ISETP.GT.AND P1, PT, R6, 0x38, PT ;  /* 0x000000380600780c */ /* 0x000fc60003f24270 */
[----:B------:R-:W-:Y:S01]  /*45b0*/  @P0 IMAD.MOV.U32 R6, RZ, RZ, R8 ;  /* 0x000000ffff060224 */ /* 0x000fe200078e0008 */
[----:B------:R1:W-:Y:S01]  /*45c0*/  @P5 STG.E desc[UR40][R4.64+0xc0], R11 ;  /* 0x0000c00b04005986 */ /* 0x0003e2000c101928 */
[C---:B------:R-:W-:Y:S02]  /*45d0*/  ISETP.GT.AND P5, PT, R3.reuse, RZ, P3 ;  /* 0x000000ff0300720c */ /* 0x040fe40001fa4270 */
[C---:B------:R-:W-:Y:S01]  /*45e0*/  ISETP.GT.AND P3, PT, R3.reuse, 0x8, P3 ;  /* 0x000000080300780c */ /* 0x040fe20001f64270 */
[----:B------:R-:W-:Y:S01]  /*45f0*/  @P4 STG.E desc[UR40][R4.64+0xc4], R49 ;  /* 0x0000c43104004986 */ /* 0x000fe2000c101928 */
[C---:B------:R-:W-:Y:S01]  /*4600*/  ISETP.GT.AND P4, PT, R3.reuse, RZ, P1 ;  /* 0x000000ff0300720c */ /* 0x040fe20000f84270 */
[----:B0-----:R-:W-:Y:S01]  /*4610*/  @P0 IMAD.MOV.U32 R7, RZ, RZ, R9 ;  /* 0x000000ffff070224 */ /* 0x001fe200078e0009 */
[----:B------:R-:W-:Y:S01]  /*4620*/  ISETP.GT.AND P1, PT, R3, 0x8, P1 ;  /* 0x000000080300780c */ /* 0x000fe20000f24270 */
[-C--:B------:R-:W-:Y:S01]  /*4630*/  FMUL R3, R50, R23.reuse ;  /* 0x0000001732037220 */ /* 0x080fe20000400000 */
[----:B-1----:R-:W-:-:S04]  /*4640*/  FMUL R11, R52, R23 ;  /* 0x00000017340b7220 */ /* 0x002fc80000400000 */
[----:B------:R0:W-:Y:S02]  /*4650*/  @P0 STG.E desc[UR40][R6.64+0xc0], R3 ;  /* 0x0000c00306000986 */ /* 0x0001e4000c101928 */
[----:B0-----:R-:W-:Y:S02]  /*4660*/  @P2 IMAD.MOV.U32 R6, RZ, RZ, R8 ;  /* 0x000000ffff062224 */ /* 0x001fe400078e0008 */
[----:B------:R-:W-:-:S05]  /*4670*/  @P2 IMAD.MOV.U32 R7, RZ, RZ, R9 ;  /* 0x000000ffff072224 */ /* 0x000fca00078e0009 */
[----:B------:R-:W-:Y:S04]  /*4680*/  @P2 STG.E desc[UR40][R6.64+0xc4], R51 ;  /* 0x0000c43306002986 */ /* 0x000fe8000c101928 */
[----:B------:R-:W-:Y:S04]  /*4690*/  @P4 STG.E desc[UR40][R4.64+0xe0], R11 ;  /* 0x0000e00b04004986 */ /* 0x000fe8000c101928 */
[----:B------:R0:W-:Y:S02]  /*46a0*/  @P5 STG.E desc[UR40][R4.64+0xe4], R53 ;  /* 0x0000e43504005986 */ /* 0x0001e4000c101928 */
[----:B0-----:R-:W-:-:S02]  /*46b0*/  @P1 IMAD.MOV.U32 R4, RZ, RZ, R8 ;  /* 0x000000ffff041224 */ /* 0x001fc400078e0008 */
[----:B------:R-:W-:-:S05]  /*46c0*/  @P1 IMAD.MOV.U32 R5, RZ, RZ, R9 ;  /* 0x000000ffff051224 */ /* 0x000fca00078e0009 */
[----:B------:R0:W-:Y:S04]  /*46d0*/  @P1 STG.E desc[UR40][R4.64+0xe0], R13 ;  /* 0x0000e00d04001986 */ /* 0x0001e8000c101928 */
[----:B------:R0:W-:Y:S02]  /*46e0*/  @P3 STG.E desc[UR40][R8.64+0xe4], R55 ;  /* 0x0000e43708003986 */ /* 0x0001e4000c101928 */
.L_x_94:
[----:B------:R-:W-:Y:S05]  /*46f0*/  BSYNC B0 ;  /* 0x0000000000007941 */ /* 0x000fea0003800000 */
.L_x_32:
[----:B------:R-:W-:Y:S01]  /*4700*/  IADD3 R16, P0, R16, UR38, RZ ;  /* 0x0000002610107c10 */ /* 0x000fe2000ff1e0ff */
[----:B------:R-:W-:Y:S01]  /*4710*/  ULDC.64 UR4, c[0x0][0x650] ;  /* 0x0001940000047ab9 */ /* 0x000fe20000000a00 */
[----:B------:R-:W-:Y:S01]  /*4720*/  PRMT R3, RZ, 0x7610, R3 ;  /* 0x00007610ff037816 */ /* 0x000fe20000000003 */
[----:B------:R-:W-:Y:S01]  /*4730*/  IMAD.MOV.U32 R70, RZ, RZ, -0x1 ;  /* 0xffffffffff467424 */ /* 0x000fe200078e00ff */
[----:B------:R-:W-:Y:S01]  /*4740*/  IADD3.X R17, R17, UR37, RZ, P0, !PT ;  /* 0x0000002511117c10 */ /* 0x000fe200087fe4ff */
[----:B------:R-:W-:Y:S01]  /*4750*/  IMAD.MOV.U32 R69, RZ, RZ, -0x1 ;  /* 0xffffffffff457424 */ /* 0x000fe200078e00ff */
[----:B------:R-:W-:-:S04]  /*4760*/  ISETP.GE.U32.AND P0, PT, R16, UR4, PT ;  /* 0x0000000410007c0c */ /* 0x000fc8000bf06070 */
[----:B------:R-:W-:-:S13]  /*4770*/  ISETP.GE.U32.AND.EX P0, PT, R17, UR5, PT, P0 ;  /* 0x0000000511007c0c */ /* 0x000fda000bf06100 */
[----:B------:R-:W-:Y:S05]  /*4780*/  @P0 BRA `(.L_x_95) ;  /* 0x00000004004c0947 */ /* 0x000fea0003800000 */
[----:B0-----:R-:W0:Y:S01]  /*4790*/  LDC.64 R10, c[0x0][0x628] ;  /* 0x00018a00ff0a7b82 */ /* 0x001e220000000a00 */
[----:B--23--:R-:W2:Y:S01]  /*47a0*/  S2R R12, SR_CTAID.X ;  /* 0x00000000000c7919 */ /* 0x00cea20000002500 */
[----:B-1--4-:R-:W-:Y:S02]  /*47b0*/  IMAD.MOV.U32 R8, RZ, RZ, R16 ;  /* 0x000000ffff087224 */ /* 0x012fe400078e0010 */
[----:B------:R-:W-:Y:S01]  /*47c0*/  IMAD.MOV.U32 R9, RZ, RZ, R17 ;  /* 0x000000ffff097224 */ /* 0x000fe200078e0011 */
[----:B------:R-:W1:Y:S03]  /*47d0*/  S2R R20, SR_CTAID.Y ;  /* 0x0000000000147919 */ /* 0x000e660000002600 */
[----:B------:R-:W3:Y:S08]  /*47e0*/  LDC R0, c[0x0][0x630] ;  /* 0x00018c00ff007b82 */ /* 0x000ef00000000800 */
[----:B------:R-:W4:Y:S01]  /*47f0*/  LDC.64 R14, c[0x0][0x620] ;  /* 0x00018800ff0e7b82 */ /* 0x000f220000000a00 */
[----:B0-----:R-:W-:-:S04]  /*4800*/  ISETP.NE.U32.AND P0, PT, R10, RZ, PT ;  /* 0x000000ff0a00720c */ /* 0x001fc80003f05070 */
[----:B------:R-:W-:-:S13]  /*4810*/  ISETP.NE.AND.EX P0, PT, R11, RZ, PT, P0 ;  /* 0x000000ff0b00720c */ /* 0x000fda0003f05300 */
[----:B-1234-:R-:W-:Y:S05]  /*4820*/  @!P0 BRA `(.L_x_96) ;  /* 0x0000000000288947 */ /* 0x01efea0003800000 */
        /* <DEDUP_REMOVED lines=10> */
.L_x_96:
[-CC-:B------:R-:W-:Y:S01]  /*48d0*/  SHF.R.U64 R69, R8, R0.reuse, R9.reuse ;  /* 0x0000000008457219 */ /* 0x180fe20000001209 */
[----:B------:R-:W0:Y:S01]  /*48e0*/  LDC.64 R26, c[0x0][0x640] ;  /* 0x00019000ff1a7b82 */ /* 0x000e220000000a00 */
[----:B------:R-:W-:Y:S01]  /*48f0*/  SHF.R.U32.HI R0, RZ, R0, R9 ;  /* 0x00000000ff007219 */ /* 0x000fe20000011609 */
[----:B------:R-:W-:Y:S01]  /*4900*/  ULDC UR4, c[0x0][0x150] ;  /* 0x0000540000047ab9 */ /* 0x000fe20000000800 */
[----:B------:R-:W-:Y:S02]  /*4910*/  IADD3 R3, P0, RZ, -R69, RZ ;  /* 0x80000045ff037210 */ /* 0x000fe40007f1e0ff */
[----:B------:R-:W-:-:S03]  /*4920*/  I2FP.F32.U32 R7, R12 ;  /* 0x0000000c00077245 */ /* 0x000fc60000201000 */
[----:B------:R-:W1:Y:S01]  /*4930*/  LDC R6, c[0x0][0x618] ;  /* 0x00018600ff067b82 */ /* 0x000e620000000800 */
[----:B------:R-:W-:Y:S02]  /*4940*/  IMAD.X R5, RZ, RZ, ~R0, P0 ;  /* 0x000000ffff057224 */ /* 0x000fe400000e0e00 */
[----:B------:R-:W-:Y:S01]  /*4950*/  FMUL R7, R7, UR4 ;  /* 0x0000000407077c20 */ /* 0x000fe20008400000 */
[----:B------:R-:W-:Y:S01]  /*4960*/  ULDC UR4, c[0x0][0x154] ;  /* 0x0000550000047ab9 */ /* 0x000fe20000000800 */
[-C--:B------:R-:W-:Y:S02]  /*4970*/  IMAD R0, R5, R14.reuse, RZ ;  /* 0x0000000e05007224 */ /* 0x080fe400078e02ff */
[C---:B------:R-:W-:Y:S01]  /*4980*/  IMAD.WIDE.U32 R4, R3.reuse, R14, R16 ;  /* 0x0000000e03047225 */ /* 0x040fe200078e0010 */
[----:B------:R-:W2:Y:S01]  /*4990*/  LDC R8, c[0x0][0x608] ;  /* 0x00018200ff087b82 */ /* 0x000ea20000000800 */
[----:B------:R-:W3:Y:S02]  /*49a0*/  F2I.U32.TRUNC.NTZ R7, R7 ;  /* 0x0000000700077305 */ /* 0x000ee4000020f000 */
[----:B------:R-:W-:Y:S01]  /*49b0*/  IMAD R3, R3, R15, R0 ;  /* 0x0000000f03037224 */ /* 0x000fe200078e0200 */
[----:B------:R-:W-:-:S03]  /*49c0*/  I2FP.F32.U32 R0, R20 ;  /* 0x0000001400007245 */ /* 0x000fc60000201000 */
[----:B------:R-:W-:Y:S01]  /*49d0*/  IMAD.IADD R3, R5, 0x1, R3 ;  /* 0x0000000105037824 */ /* 0x000fe200078e0203 */
[----:B------:R-:W4:Y:S01]  /*49e0*/  LDC R11, c[0x0][0x658] ;  /* 0x00019600ff0b7b82 */ /* 0x000f220000000800 */
[----:B0-----:R-:W-:-:S04]  /*49f0*/  ISETP.NE.U32.AND P0, PT, R26, RZ, PT ;  /* 0x000000ff1a00720c */ /* 0x001fc80003f05070 */
[----:B------:R-:W-:-:S03]  /*4a00*/  ISETP.NE.AND.EX P0, PT, R27, RZ, PT, P0 ;  /* 0x000000ff1b00720c */ /* 0x000fc60003f05300 */
[----:B------:R-:W0:Y:S01]  /*4a10*/  LDC R9, c[0x0][0x144] ;  /* 0x00005100ff097b82 */ /* 0x000e220000000800 */
[-C--:B-1----:R-:W-:Y:S01]  /*4a20*/  SHF.R.U64 R10, R4, R6.reuse, R3 ;  /* 0x00000006040a7219 */ /* 0x082fe20000001203 */
[----:B---3--:R-:W-:Y:S01]  /*4a30*/  IMAD.MOV R7, RZ, RZ, -R7 ;  /* 0x000000ffff077224 */ /* 0x008fe200078e0a07 */
[----:B------:R-:W-:Y:S01]  /*4a40*/  SHF.R.U32.HI R3, RZ, R6, R3 ;  /* 0x00000006ff037219 */ /* 0x000fe20000011603 */
[----:B------:R-:W-:-:S04]  /*4a50*/  FMUL R6, R0, UR4 ;  /* 0x0000000400067c20 */ /* 0x000fc80008400000 */
[----:B------:R-:W1:Y:S01]  /*4a60*/  LDC R21, c[0x0][0x148] ;  /* 0x00005200ff157b82 */ /* 0x000e620000000800 */
[----:B------:R3:W0:Y:S01]  /*4a70*/  F2I.U32.TRUNC.NTZ R14, R6 ;  /* 0x00000006000e7305 */ /* 0x000622000020f000 */
[-CC-:B--2---:R-:W-:Y:S02]  /*4a80*/  SHF.R.U64 R13, R10, R8.reuse, R3.reuse ;  /* 0x000000080a0d7219 */ /* 0x184fe40000001203 */
[----:B------:R-:W-:-:S04]  /*4a90*/  SHF.R.U32.HI R0, RZ, R8, R3 ;  /* 0x00000008ff007219 */ /* 0x000fc80000011603 */
[----:B------:R-:W2:Y:S01]  /*4aa0*/  LDC R24, c[0x0][0x648] ;  /* 0x00019200ff187b82 */ /* 0x000ea20000000800 */
[-CC-:B----4-:R-:W-:Y:S02]  /*4ab0*/  SHF.R.U64 R15, R13, R11.reuse, R0.reuse ;  /* 0x0000000b0d0f7219 */ /* 0x190fe40000001200 */
[----:B------:R-:W-:-:S03]  /*4ac0*/  SHF.R.U32.HI R5, RZ, R11, R0 ;  /* 0x0000000bff057219 */ /* 0x000fc60000011600 */
[----:B------:R-:W-:Y:S02]  /*4ad0*/  IMAD.MOV.U32 R4, RZ, RZ, R15 ;  /* 0x000000ffff047224 */ /* 0x000fe400078e000f */
[----:B------:R-:W4:Y:S01]  /*4ae0*/  LDC R28, c[0x0][0x638] ;  /* 0x00018e00ff1c7b82 */ /* 0x000f220000000800 */
[----:B0-----:R-:W-:-:S07]  /*4af0*/  IMAD R25, R9, R7, R12 ;  /* 0x0000000709197224 */ /* 0x001fce00078e020c */
[----:B------:R-:W0:Y:S08]  /*4b00*/  LDC R29, c[0x0][0x610] ;  /* 0x00018400ff1d7b82 */ /* 0x000e300000000800 */
[----:B------:R-:W0:Y:S01]  /*4b10*/  LDC R30, c[0x0][0x600] ;  /* 0x00018000ff1e7b82 */ /* 0x000e220000000800 */
[----:B-123--:R-:W-:Y:S05]  /*4b20*/  @!P0 BRA `(.L_x_97) ;  /* 0x0000000000288947 */ /* 0x00efea0003800000 */
[----:B------:R-:W1:Y:S02]  /*4b30*/  LDC R0, c[0x0][0x64c] ;  /* 0x00019300ff007b82 */ /* 0x000e640000000800 */
[----:B-1----:R-:W-:-:S05]  /*4b40*/  IADD3 R3, P0, R15, R0, RZ ;  /* 0x000000000f037210 */ /* 0x002fca0007f1e0ff */
        /* <DEDUP_REMOVED lines=8> */
.L_x_97:
[----:B------:R-:W-:Y:S01]  /*4bd0*/  ISETP.NE.AND P0, PT, R2, 0x1, PT ;  /* 0x000000010200780c */ /* 0x000fe20003f05270 */
[----:B------:R-:W-:Y:S01]  /*4be0*/  IMAD.MOV R14, RZ, RZ, -R14 ;  /* 0x000000ffff0e7224 */ /* 0x000fe200078e0a0e */
[----:B------:R-:W-:Y:S02]  /*4bf0*/  SHF.R.U64 R3, R4, R24, R5 ;  /* 0x0000001804037219 */ /* 0x000fe40000001205 */
[----:B------:R-:W-:Y:S02]  /*4c00*/  LOP3.LUT R0, R13, R66, RZ, 0xc0, !PT ;  /* 0x000000420d007212 */ /* 0x000fe400078ec0ff */
[----:B------:R-:W-:Y:S01]  /*4c10*/  LOP3.LUT R10, R10, R65, RZ, 0xc0, !PT ;  /* 0x000000410a0a7212 */ /* 0x000fe200078ec0ff */
[----:B------:R-:W-:Y:S02]  /*4c20*/  IMAD.MOV R4, RZ, RZ, -R3 ;  /* 0x000000ffff047224 */ /* 0x000fe400078e0a03 */
[----:B------:R-:W-:Y:S02]  /*4c30*/  IMAD R0, R61, R3, R0 ;  /* 0x000000033d007224 */ /* 0x000fe400078e0200 */
[----:B----4-:R-:W-:-:S02]  /*4c40*/  IMAD R3, R4, R28, R15 ;  /* 0x0000001c04037224 */ /* 0x010fc400078e020f */
[----:B------:R-:W-:Y:S02]  /*4c50*/  @P0 IMAD R25, R21, R14, R20 ;  /* 0x0000000e15190224 */ /* 0x000fe400078e0214 */
[----:B0-----:R-:W-:Y:S02]  /*4c60*/  IMAD R5, R3, R30, R10 ;  /* 0x0000001e03057224 */ /* 0x001fe400078e020a */
[----:B------:R-:W-:Y:S02]  /*4c70*/  IMAD R0, R0, R29, R25 ;  /* 0x0000001d00007224 */ /* 0x000fe400078e0219 */
[----:B------:R-:W-:-:S03]  /*4c80*/  IMAD.MOV.U32 R4, RZ, RZ, 0x1 ;  /* 0x00000001ff047424 */ /* 0x000fc600078e00ff */
[----:B------:R-:W-:Y:S02]  /*4c90*/  SEL R70, R5, R0, !P0 ;  /* 0x0000000005467207 */ /* 0x000fe40004000000 */
[----:B------:R-:W-:Y:S02]  /*4ca0*/  PRMT R3, R4, 0x7610, R3 ;  /* 0x0000761004037816 */ /* 0x000fe40000000003 */
[----:B------:R-:W-:-:S07]  /*4cb0*/  SEL R0, R0, R5, !P0 ;  /* 0x0000000500007207 */ /* 0x000fce0004000000 */
.L_x_95:
[----:B------:R-:W-:Y:S01]  /*4cc0*/  UIADD3 UR42, UR43, UR42, URZ ;  /* 0x0000002a2b2a7290 */ /* 0x000fe2000fffe03f */
[----:B------:R-:W-:Y:S01]  /*4cd0*/  LOP3.LUT P0, RZ, R3, 0xff, RZ, 0xc0, !PT ;  /* 0x000000ff03ff7812 */ /* 0x000fe2000780c0ff */
[----:B------:R-:W-:Y:S02]  /*4ce0*/  IMAD.MOV.U32 R71, RZ, RZ, R0 ;  /* 0x000000ffff477224 */ /* 0x000fe400078e0000 */
[----:B------:R-:W-:Y:S02]  /*4cf0*/  USHF.R.U32.HI UR4, URZ, 0x1, UR42 ;  /* 0x000000013f047899 */ /* 0x000fe4000801162a */
[----:B------:R-:W-:Y:S02]  /*4d00*/  UISETP.GT.U32.AND UP1, UPT, UR42, 0x1, UPT ;  /* 0x000000012a00788c */ /* 0x000fe4000bf24070 */
[----:B------:R-:W-:Y:S02]  /*4d10*/  ULOP3.LUT UR4, UR4, 0x1, URZ, 0xc0, !UPT ;  /* 0x0000000104047892 */ /* 0x000fe4000f8ec03f */
[----:B------:R-:W-:-:S02]  /*4d20*/  UISETP.LT.U32.AND UP1, UPT, UR43, 0x2, UP1 ;  /* 0x000000022b00788c */ /* 0x000fc40008f21070 */
[----:B------:R-:W-:Y:S02]  /*4d30*/  UISETP.NE.U32.AND UP0, UPT, UR4, 0x1, UPT ;  /* 0x000000010400788c */ /* 0x000fe4000bf05070 */
[----:B------:R-:W-:Y:S02]  /*4d40*/  USEL UR5, URZ, 0x1, !UP1 ;  /* 0x000000013f057887 */ /* 0x000fe4000c800000 */
[----:B------:R-:W-:Y:S02]  /*4d50*/  UISETP.GT.U32.AND UP0, UPT, UR43, 0x1, !UP0 ;  /* 0x000000012b00788c */ /* 0x000fe4000c704070 */
[----:B------:R-:W-:Y:S02]  /*4d60*/  ULOP3.LUT UR42, UR42, 0x1, URZ, 0xc0, !UPT ;  /* 0x000000012a2a7892 */ /* 0x000fe4000f8ec03f */
[----:B------:R-:W-:-:S04]  /*4d70*/  USEL UR4, URZ, 0x1, !UP0 ;  /* 0x000000013f047887 */ /* 0x000fc8000c000000 */
[----:B------:R-:W-:Y:S01]  /*4d80*/  ULOP3.LUT UR36, UR4, UR36, UR5, 0x96, !UPT ;  /* 0x0000002404247292 */ /* 0x000fe2000f8e9605 */
[----:B------:R-:W-:Y:S11]  /*4d90*/  @P0 BRA `(.L_x_98) ;  /* 0xffffffc400b00947 */ /* 0x000ff6000383ffff */
[----:B------:R-:W-:Y:S05]  /*4da0*/  EXIT ;  /* 0x000000000000794d */ /* 0x000fea0003800000 */
.L_x_7:
        /* <DEDUP_REMOVED lines=26> */
.L_x_100:
[----:B------:R-:W0:Y:S01]  /*4f50*/  LDC.64 R28, c[0x0][0x640] ;  /* 0x00019000ff1c7b82 */ /* 0x000e220000000a00 */
[-CC-:B------:R-:W-:Y:S01]  /*4f60*/  SHF.R.U64 R22, R14, R6.reuse, R15.reuse ;  /* 0x000000060e167219 */ /* 0x180fe2000000120f */
[----:B------:R-:W-:Y:S01]  /*4f70*/  IMAD.MOV.U32 R30, RZ, RZ, 0x1 ;  /* 0x00000001ff1e7424 */ /* 0x000fe200078e00ff */
[----:B------:R-:W-:Y:S02]  /*4f80*/  SHF.R.U32.HI R6, RZ, R6, R15 ;  /* 0x00000006ff067219 */ /* 0x000fe4000001160f */
[----:B------:R-:W-:-:S03]  /*4f90*/  IADD3 R13, P0, RZ, -R22, RZ ;  /* 0x80000016ff0d7210 */ /* 0x000fc60007f1e0ff */
[----:B------:R-:W1:Y:S02]  /*4fa0*/  LDC R12, c[0x0][0x618] ;  /* 0x00018600ff0c7b82 */ /* 0x000e640000000800 */
[----:B------:R-:W-:-:S04]  /*4fb0*/  IMAD.X R11, RZ, RZ, ~R6, P0 ;  /* 0x000000ffff0b7224 */ /* 0x000fc800000e0e06 */
[-C--:B------:R-:W-:Y:S02]  /*4fc0*/  IMAD R6, R11, R24.reuse, RZ ;  /* 0x000000180b067224 */ /* 0x080fe400078e02ff */
[----:B------:R-:W2:Y:S01]  /*4fd0*/  LDC R14, c[0x0][0x608] ;  /* 0x00018200ff0e7b82 */ /* 0x000ea20000000800 */
[----:B------:R-:W-:-:S04]  /*4fe0*/  IMAD.WIDE.U32 R10, R13, R24, R16 ;  /* 0x000000180d0a7225 */ /* 0x000fc800078e0010 */
[----:B------:R-:W-:-:S03]  /*4ff0*/  IMAD R13, R13, R25, R6 ;  /* 0x000000190d0d7224 */ /* 0x000fc600078e0206 */
[----:B------:R-:W3:Y:S01]  /*5000*/  LDC R27, c[0x0][0x658] ;  /* 0x00019600ff1b7b82 */ /* 0x000ee20000000800 */
[----:B------:R-:W-:Y:S01]  /*5010*/  IMAD.IADD R11, R11, 0x1, R13 ;  /* 0x000000010b0b7824 */ /* 0x000fe200078e020d */
[----:B0-----:R-:W-:-:S04]  /*5020*/  ISETP.NE.U32.AND P0, PT, R28, RZ, PT ;  /* 0x000000ff1c00720c */ /* 0x001fc80003f05070 */
[----:B------:R-:W-:Y:S02]  /*5030*/  ISETP.NE.AND.EX P0, PT, R29, RZ, PT, P0 ;  /* 0x000000ff1d00720c */ /* 0x000fe40003f05300 */
[----:B------:R-:W0:Y:S01]  /*5040*/  LDC R20, c[0x0][0x600] ;  /* 0x00018000ff147b82 */ /* 0x000e220000000800 */
[-CC-:B-1----:R-:W-:Y:S01]  /*5050*/  SHF.R.U64 R8, R10, R12.reuse, R11.reuse ;  /* 0x0000000c0a087219 */ /* 0x182fe2000000120b */
[----:B------:R-:W-:Y:S01]  /*5060*/  IMAD.MOV.U32 R10, RZ, RZ, -0x1 ;  /* 0xffffffffff0a7424 */ /* 0x000fe200078e00ff */
[----:B------:R-:W-:-:S05]  /*5070*/  SHF.R.U32.HI R11, RZ, R12, R11 ;  /* 0x0000000cff0b7219 */ /* 0x000fca000001160b */
[----:B------:R-:W1:Y:S01]  /*5080*/  LDC R24, c[0x0][0x648] ;  /* 0x00019200ff187b82 */ /* 0x000e620000000800 */
[-CC-:B--2---:R-:W-:Y:S02]  /*5090*/  SHF.R.U64 R21, R8, R14.reuse, R11.reuse ;  /* 0x0000000e08157219 */ /* 0x184fe4000000120b */
[----:B------:R-:W-:-:S05]  /*50a0*/  SHF.R.U32.HI R6, RZ, R14, R11 ;  /* 0x0000000eff067219 */ /* 0x000fca000001160b */
[----:B------:R-:W2:Y:S01]  /*50b0*/  LDC R26, c[0x0][0x638] ;  /* 0x00018e00ff1a7b82 */ /* 0x000ea20000000800 */
[-C--:B---3--:R-:W-:Y:S02]  /*50c0*/  SHF.L.U32 R10, R10, R27.reuse, RZ ;  /* 0x0000001b0a0a7219 */ /* 0x088fe400000006ff */
[-CC-:B------:R-:W-:Y:S02]  /*50d0*/  SHF.R.U64 R25, R21, R27.reuse, R6.reuse ;  /* 0x0000001b15197219 */ /* 0x180fe40000001206 */
[----:B------:R-:W-:Y:S02]  /*50e0*/  LOP3.LUT R32, RZ, R10, RZ, 0x33, !PT ;  /* 0x0000000aff207212 */ /* 0x000fe400078e33ff */
[----:B------:R-:W-:Y:S01]  /*50f0*/  SHF.R.U32.HI R11, RZ, R27, R6 ;  /* 0x0000001bff0b7219 */ /* 0x000fe20000011606 */
[----:B------:R-:W3:Y:S01]  /*5100*/  LDC R31, c[0x0][0x610] ;  /* 0x00018400ff1f7b82 */ /* 0x000ee20000000800 */
[----:B------:R-:W-:Y:S01]  /*5110*/  IMAD.MOV.U32 R10, RZ, RZ, R25 ;  /* 0x000000ffff0a7224 */ /* 0x000fe200078e0019 */
[----:B------:R-:W-:Y:S06]  /*5120*/  @!P0 BRA `(.L_x_101) ;  /* 0x0000000000288947 */ /* 0x000fec0003800000 */
        /* <DEDUP_REMOVED lines=10> */
.L_x_101:
[----:B------:R-:W-:Y:S02]  /*51d0*/  ISETP.NE.AND P0, PT, R2, 0x1, PT ;  /* 0x000000010200780c */ /* 0x000fe40003f05270 */
[----:B-1----:R-:W-:Y:S01]  /*51e0*/  SHF.R.U64 R6, R10, R24, R11 ;  /* 0x000000180a067219 */ /* 0x002fe2000000120b */
[----:B0-----:R-:W-:Y:S01]  /*51f0*/  VIADD R11, R20, 0xffffffff ;  /* 0xffffffff140b7836 */ /* 0x001fe20000000000 */
[----:B------:R-:W-:Y:S02]  /*5200*/  SHF.L.U32 R30, R30, R27, RZ ;  /* 0x0000001b1e1e7219 */ /* 0x000fe400000006ff */
[----:B------:R-:W-:Y:S01]  /*5210*/  LOP3.LUT R5, R21, R32, RZ, 0xc0, !PT ;  /* 0x0000002015057212 */ /* 0x000fe200078ec0ff */
[----:B------:R-:W-:-:S04]  /*5220*/  IMAD.MOV R10, RZ, RZ, -R6 ;  /* 0x000000ffff0a7224 */ /* 0x000fc800078e0a06 */
[----:B------:R-:W-:Y:S01]  /*5230*/  IMAD R6, R30, R6, R5 ;  /* 0x000000061e067224 */ /* 0x000fe200078e0205 */
[----:B------:R-:W-:Y:S01]  /*5240*/  LOP3.LUT R5, R8, R11, RZ, 0xc0, !PT ;  /* 0x0000000b08057212 */ /* 0x000fe200078ec0ff */
[----:B------:R-:W-:Y:S02]  /*5250*/  @P0 IMAD R7, R9, R23, R4 ;  /* 0x0000001709070224 */ /* 0x000fe400078e0204 */
[----:B--2---:R-:W-:Y:S02]  /*5260*/  IMAD R4, R10, R26, R25 ;  /* 0x0000001a0a047224 */ /* 0x004fe400078e0219 */
[----:B---3--:R-:W-:Y:S02]  /*5270*/  IMAD R7, R6, R31, R7 ;  /* 0x0000001f06077224 */ /* 0x008fe400078e0207 */
[----:B------:R-:W-:Y:S02]  /*5280*/  IMAD R4, R4, R20, R5 ;  /* 0x0000001404047224 */ /* 0x000fe400078e0205 */
[----:B------:R-:W-:-:S02]  /*5290*/  IMAD.MOV.U32 R8, RZ, RZ, 0x1 ;  /* 0x00000001ff087424 */ /* 0x000fc400078e00ff */
[----:B------:R-:W-:Y:S01]  /*52a0*/  IMAD.MOV.U32 R6, RZ, RZ, R22 ;  /* 0x000000ffff067224 */ /* 0x000fe200078e0016 */
[----:B------:R-:W-:Y:S02]  /*52b0*/  SEL R20, R4, R7, !P0 ;  /* 0x0000000704147207 */ /* 0x000fe40004000000 */
[----:B------:R-:W-:-:S07]  /*52c0*/  SEL R21, R7, R4, !P0 ;  /* 0x0000000407157207 */ /* 0x000fce0004000000 */
.L_x_99:
[----:B------:R-:W-:-:S08]  /*52d0*/  NOP ;  /* 0x0000000000007918 */ /* 0x000fd00000000000 */
[----:B------:R-:W0:-:S00]  /*52e0*/  USETMAXREG.DEALLOC.CTAPOOL 0x28 ;  /* 0x00000028000079c8 */ /* 0x000e0000080e0500 */
[----:B0-----:R-:W-:-:S13]  /*52f0*/  ISETP.NE.AND P0, PT, R3, RZ, PT ;  /* 0x000000ff0300720c */ /* 0x001fda0003f05270 */
[----:B------:R-:W-:Y:S05]  /*5300*/  @P0 EXIT ;  /* 0x000000000000094d */ /* 0x000fea0003800000 */
[----:B------:R-:W-:Y:S01]  /*5310*/  LOP3.LUT P0, RZ, R8, 0xff, RZ, 0xc0, !PT ;  /* 0x000000ff08ff7812 */ /* 0x000fe2000780c0ff */
[----:B------:R-:W-:Y:S02]  /*5320*/  IMAD.MOV.U32 R3, RZ, RZ, 0x1 ;  /* 0x00000001ff037424 */ /* 0x000fe400078e00ff */
[----:B------:R-:W-:-:S10]  /*5330*/  IMAD.MOV.U32 R8, RZ, RZ, RZ ;  /* 0x000000ffff087224 */ /* 0x000fd400078e00ff */
[----:B------:R-:W-:Y:S05]  /*5340*/  @!P0 BRA `(.L_x_102) ;  /* 0x0000000c00b48947 */ /* 0x000fea0003800000 */
[----:B------:R-:W0:Y:S01]  /*5350*/  LDC R3, c[0x0][0x28c] ;  /* 0x0000a300ff037b82 */ /* 0x000e220000000800 */
[----:B------:R-:W1:Y:S01]  /*5360*/  S2R R12, SR_CgaCtaId ;  /* 0x00000000000c7919 */ /* 0x000e620000008800 */
[----:B------:R-:W-:Y:S01]  /*5370*/  ULDC UR21, c[0x0][0x658] ;  /* 0x0001960000157ab9 */ /* 0x000fe20000000800 */
[----:B------:R-:W-:Y:S01]  /*5380*/  UMOV UR4, 0xffffffff ;  /* 0xffffffff00047882 */ /* 0x000fe20000000000 */
[----:B------:R-:W-:Y:S01]  /*5390*/  BSSY B0, `(.L_x_102) ;  /* 0x00000e8000007945 */ /* 0x000fe20003800000 */
[----:B------:R-:W-:Y:S01]  /*53a0*/  USHF.L.U32 UR4, UR4, UR21, URZ ;  /* 0x0000001504047299 */ /* 0x000fe2000800063f */
[----:B------:R-:W-:Y:S01]  /*53b0*/  IMAD.MOV.U32 R10, RZ, RZ, 0x1 ;  /* 0x00000001ff0a7424 */ /* 0x000fe200078e00ff */
[----:B------:R-:W-:Y:S01]  /*53c0*/  LOP3.LUT R19, R18, 0x2, RZ, 0xfc, !PT ;  /* 0x0000000212137812 */ /* 0x000fe200078efcff */
[----:B------:R-:W-:Y:S01]  /*53d0*/  IMAD.MOV.U32 R8, RZ, RZ, RZ ;  /* 0x000000ffff087224 */ /* 0x000fe200078e00ff */
[----:B------:R-:W-:Y:S01]  /*53e0*/  ULDC UR13, c[0x0][0x600] ;  /* 0x00018000000d7ab9 */ /* 0x000fe20000000800 */
[----:B------:R-:W-:Y:S01]  /*53f0*/  UMOV UR5, 0x1 ;  /* 0x0000000100057882 */ /* 0x000fe20000000000 */
[----:B------:R-:W-:-:S02]  /*5400*/  UIADD3 UR13, UR13, -0x1, URZ ;  /* 0xffffffff0d0d7890 */ /* 0x000fc4000fffe03f */
[----:B------:R-:W-:Y:S02]  /*5410*/  USHF.L.U32 UR21, UR5, UR21, URZ ;  /* 0x0000001505157299 */ /* 0x000fe4000800063f */
[----:B------:R-:W-:Y:S01]  /*5420*/  ULOP3.LUT UR29, URZ, UR4, URZ, 0x33, !UPT ;  /* 0x000000043f1d7292 */ /* 0x000fe2000f8e333f */
[----:B------:R-:W-:Y:S01]  /*5430*/  ULDC.64 UR14, c[0x0][0x198] ;  /* 0x00006600000e7ab9 */ /* 0x000fe20000000a00 */
[----:B0-----:R-:W-:-:S05]  /*5440*/  VIADD R3, R3, 0x7f ;  /* 0x0000007f03037836 */ /* 0x001fca0000000000 */
[----:B------:R-:W-:-:S04]  /*5450*/  SHF.R.S32.HI R4, RZ, 0x1f, R3 ;  /* 0x0000001fff047819 */ /* 0x000fc80000011403 */
[----:B------:R-:W-:Y:S01]  /*5460*/  LEA.HI R4, R4, R3, RZ, 0x7 ;  /* 0x0000000304047211 */ /* 0x000fe200078f38ff */
[C---:B-1----:R-:W-:Y:S02]  /*5470*/  IMAD.SHL.U32 R11, R12.reuse, 0x10, RZ ;  /* 0x000000100c0b7824 */ /* 0x042fe400078e00ff */
[----:B------:R-:W-:Y:S01]  /*5480*/  IMAD.SHL.U32 R12, R12, 0x200, RZ ;  /* 0x000002000c0c7824 */ /* 0x000fe200078e00ff */
[----:B------:R-:W-:Y:S01]  /*5490*/  SHF.R.S32.HI R9, RZ, 0x7, R4 ;  /* 0x00000007ff097819 */ /* 0x000fe20000011404 */
[----:B------:R-:W-:Y:S01]  /*54a0*/  IMAD.MOV.U32 R3, RZ, RZ, 0x1 ;  /* 0x00000001ff037424 */ /* 0x000fe200078e00ff */
[----:B------:R-:W-:Y:S02]  /*54b0*/  LOP3.LUT R11, R11, 0x30, RZ, 0xc0, !PT ;  /* 0x000000300b0b7812 */ /* 0x000fe400078ec0ff */
[----:B------:R-:W-:Y:S01]  /*54c0*/  LOP3.LUT R12, R12, 0x600, RZ, 0xc0, !PT ;  /* 0x000006000c0c7812 */ /* 0x000fe200078ec0ff */
[----:B------:R-:W-:-:S07]  /*54d0*/  VIADD R13, R9, 0x1 ;  /* 0x00000001090d7836 */ /* 0x000fce0000000000 */
.L_x_113:
[----:B------:R-:W-:-:S03]  /*54e0*/  UMOV UR4, 0xffffffff ;  /* 0xffffffff00047882 */ /* 0x000fc60000000000 */
[----:B------:R-:W-:Y:S05]  /*54f0*/  BRA.DIV UR4, `(.L_x_103) ;  /* 0x0000000e04e87947 */ /* 0x000fea000b800000 */
[----:B------:R-:W-:-:S13]  /*5500*/  ELECT P6, URZ, PT ;  /* 0x00000000003f782f */ /* 0x000fda00038c0000 */
.L_x_122:
[----:B------:R-:W0:Y:S01]  /*5510*/  LDC R4, c[0x0][0x28c] ;  /* 0x0000a300ff047b82 */ /* 0x000e220000000800 */
[----:B------:R-:W-:Y:S01]  /*5520*/  BSSY B1, `(.L_x_104) ;  /* 0x000005a000017945 */ /* 0x000fe20003800000 */
[----:B0-----:R-:W-:-:S13]  /*5530*/  ISETP.LT.OR P6, PT, R4, 0x1, !P6 ;  /* 0x000000010400780c */ /* 0x001fda00077c1670 */
[----:B------:R-:W-:Y:S05]  /*5540*/  @P6 BRA `(.L_x_105) ;  /* 0x00000004005c6947 */ /* 0x000fea0003800000 */
[----:B------:R-:W-:Y:S02]  /*5550*/  IMAD R20, R20, 0x40, R11 ;  /* 0x0000004014147824 */ /* 0x000fe400078e020b */
[----:B------:R-:W-:Y:S02]  /*5560*/  IMAD.SHL.U32 R21, R21, 0x80, RZ ;  /* 0x0000008015157824 */ /* 0x000fe400078e00ff */
[----:B------:R-:W-:Y:S02]  /*5570*/  IMAD.MOV.U32 R24, RZ, RZ, RZ ;  /* 0x000000ffff187224 */ /* 0x000fe400078e00ff */
[----:B------:R-:W-:Y:S02]  /*5580*/  IMAD.MOV.U32 R4, RZ, RZ, R13 ;  /* 0x000000ffff047224 */ /* 0x000fe400078e000d */
[----:B------:R-:W-:Y:S02]  /*5590*/  IMAD.MOV.U32 R5, RZ, RZ, R3 ;  /* 0x000000ffff057224 */ /* 0x000fe400078e0003 */
[----:B------:R-:W-:-:S07]  /*55a0*/  IMAD.MOV.U32 R7, RZ, RZ, R8 ;  /* 0x000000ffff077224 */ /* 0x000fce00078e0008 */
.L_x_108:
[----:B------:R-:W0:Y:S01]  /*55b0*/  S2R R15, SR_CgaCtaId ;  /* 0x00000000000f7919 */ /* 0x000e220000008800 */
[----:B------:R-:W-:Y:S02]  /*55c0*/  MOV R14, 0x400 ;  /* 0x00000400000e7802 */ /* 0x000fe40000000f00 */
[----:B------:R-:W-:Y:S02]  /*55d0*/  ISETP.NE.AND P1, PT, R0, RZ, PT ;  /* 0x000000ff0000720c */ /* 0x000fe40003f25270 */
[----:B0-----:R-:W-:Y:S02]  /*55e0*/  LEA R22, R15, R14, 0x18 ;  /* 0x0000000e0f167211 */ /* 0x001fe400078ec0ff */
[----:B------:R-:W-:-:S09]  /*55f0*/  SHF.L.U32 R14, R5, 0x1f, RZ ;  /* 0x0000001f050e7819 */ /* 0x000fd200000006ff */
[----:B------:R-:W0:Y:S01]  /*5600*/  @!P1 LDC R15, c[0x0][0x500] ;  /* 0x00014000ff0f9b82 */ /* 0x000e220000000800 */
[----:B------:R-:W-:-:S04]  /*5610*/  IMAD R23, R7, 0x8, R22 ;  /* 0x0000000807177824 */ /* 0x000fc800078e0216 */
[----:B------:R-:W1:Y:S02]  /*5620*/  SYNCS.PHASECHK.TRANS64.TRYWAIT P0, [R23+URZ+0x10], R14 ;  /* 0x0000100e170075a7 */ /* 0x000e64000800017f */
[----:B-1----:R-:W-:Y:S05]  /*5630*/  @!P0 BRA `(.L_x_106) ;  /* 0x0000000c00b88947 */ /* 0x002fea0003800000 */
.L_x_123:
[----:B-1----:R-:W-:Y:S01]  /*5640*/  PRMT R14, R19, 0x9910, RZ ;  /* 0x00009910130e7816 */ /* 0x002fe200000000ff */
[----:B0-----:R0:W-:Y:S03]  /*5650*/  @!P1 SYNCS.ARRIVE.TRANS64 RZ, [R23+URZ], R15 ;  /* 0x0000000f17ff99a7 */ /* 0x0011e6000800003f */
[----:B------:R-:W-:-:S13]  /*5660*/  ISETP.NE.AND P0, PT, R14, 0x2, PT ;  /* 0x000000020e00780c */ /* 0x000fda0003f05270 */
[----:B0-----:R-:W-:Y:S05]  /*5670*/  @P0 BRA `(.L_x_107) ;  /* 0x0000000000040947 */ /* 0x001fea0003800000 */
[----:B------:R-:W-:Y:S01]  /*5680*/  BPT.TRAP 0x1 ;  /* 0x000000040000795c */ /* 0x000fe20000300000 */
.L_x_107:
[----:B------:R-:W-:Y:S01]  /*5690*/  IMAD R14, R7, 0x10000, R22 ;  /* 0x00010000070e7824 */ /* 0x000fe200078e0216 */
[----:B------:R-:W-:Y:S01]  /*56a0*/  R2UR UR10, R24 ;  /* 0x00000000180a72ca */ /* 0x000fe200000e0000 */
[----:B------:R-:W-:Y:S01]  /*56b0*/  UIADD3 UR22, UP0, UR14, 0xf0, URZ ;  /* 0x000000f00e167890 */ /* 0x000fe2000ff1e03f */
[----:B------:R-:W-:Y:S01]  /*56c0*/  R2UR UR9, R23 ;  /* 0x00000000170972ca */ /* 0x000fe200000e0000 */
[----:B------:R-:W-:Y:S01]  /*56d0*/  VIADD R4, R4, 0xffffffff ;  /* 0xffffffff04047836 */ /* 0x000fe20000000000 */
[----:B------:R-:W-:Y:S01]  /*56e0*/  R2UR UR40, R14 ;  /* 0x000000000e2872ca */ /* 0x000fe200000e0000 */
[----:B------:R-:W-:Y:S01]  /*56f0*/  IMAD R14, R7, 0x2000, R12 ;  /* 0x00002000070e7824 */ /* 0x000fe200078e020c */
[----:B------:R-:W-:Y:S01]  /*5700*/  R2UR UR11, R21 ;  /* 0x00000000150b72ca */ /* 0x000fe200000e0000 */
[----:B------:R-:W-:Y:S01]  /*5710*/  UIADD3.X UR23, URZ, UR15, URZ, UP0, !UPT ;  /* 0x0000000f3f177290 */ /* 0x000fe200087fe43f */
[----:B------:R-:W-:Y:S01]  /*5720*/  R2UR UR12, R6 ;  /* 0x00000000060c72ca */ /* 0x000fe200000e0000 */
[----:B------:R-:W-:Y:S01]  /*5730*/  IMAD R14, R14, 0x4, R22 ;  /* 0x000000040e0e7824 */ /* 0x000fe200078e0216 */
[----:B------:R-:W-:Y:S01]  /*5740*/  R2UR UR35, R20 ;  /* 0x00000000142372ca */ /* 0x000fe200000e0000 */
[----:B------:R-:W-:Y:S01]  /*5750*/  UIADD3 UR4, UP1, UR14, 0x1f0, URZ ;  /* 0x000001f00e047890 */ /* 0x000fe2000ff3e03f */
[----:B------:R-:W-:Y:S01]  /*5760*/  ISETP.GT.AND P1, PT, R4, 0x1, PT ;  /* 0x000000010400780c */ /* 0x000fe20003f24270 */
[----:B------:R-:W-:Y:S01]  /*5770*/  UIADD3 UR58, UR10, 0x20, URZ ;  /* 0x000000200a3a7890 */ /* 0x000fe2000fffe03f */
[----:B------:R-:W-:Y:S01]  /*5780*/  R2UR UR18, R14 ;  /* 0x000000000e1272ca */ /* 0x000fe200000e0000 */
[----:B------:R-:W-:Y:S01]  /*5790*/  UIADD3 UR50, UR10, 0x40, URZ ;  /* 0x000000400a327890 */ /* 0x000fe2000fffe03f */
[----:B------:R-:W-:Y:S01]  /*57a0*/  VIADD R7, R7, 0x1 ;  /* 0x0000000107077836 */ /* 0x000fe20000000000 */
[----:B------:R-:W-:Y:S01]  /*57b0*/  UIADD3 UR8, UR40, 0x100, URZ ;  /* 0x0000010028087890 */ /* 0x000fe2000fffe03f */
[----:B------:R-:W-:Y:S01]  /*57c0*/  VIADD R24, R24, 0x80 ;  /* 0x0000008018187836 */ /* 0x000fe20000000000 */
[----:B------:R-:W-:-:S02]  /*57d0*/  UIADD3 UR56, UR40, 0x4100, URZ ;  /* 0x0000410028387890 */ /* 0x000fc4000fffe03f */
[----:B------:R-:W-:Y:S01]  /*57e0*/  UIADD3 UR48, UR40, 0x8100, URZ ;  /* 0x0000810028307890 */ /* 0x000fe2000fffe03f */
[----:B------:R-:W-:Y:S01]  /*57f0*/  ISETP.NE.AND P0, PT, R7, 0x2, PT ;  /* 0x000000020700780c */ /* 0x000fe20003f05270 */
[----:B------:R-:W-:Y:S02]  /*5800*/  UIADD3 UR42, UR10, 0x60, URZ ;  /* 0x000000600a2a7890 */ /* 0x000fe4000fffe03f */
[----:B------:R-:W-:Y:S01]  /*5810*/  UIADD3 UR40, UR40, 0xc100, URZ ;  /* 0x0000c10028287890 */ /* 0x000fe2000fffe03f */
[----:B------:R-:W-:Y:S01]  /*5820*/  SEL R14, RZ, 0x1, P0 ;  /* 0x00000001ff0e7807 */ /* 0x000fe20000000000 */
[----:B------:R-:W-:Y:S01]  /*5830*/  UMOV UR6, 0x0 ;  /* 0x0000000000067882 */ /* 0x000fe20000000000 */
[----:B------:R-:W-:Y:S01]  /*5840*/  UMOV UR7, 0x10000000 ;  /* 0x1000000000077882 */ /* 0x000fe20000000000 */
[----:B------:R-:W-:Y:S01]  /*5850*/  UIADD3.X UR5, URZ, UR15, URZ, UP1, !UPT ;  /* 0x0000000f3f057290 */ /* 0x000fe20008ffe43f */
[----:B------:R0:W-:Y:S01]  /*5860*/  UTMALDG.3D [UR8], [UR22], desc[UR6] ;  /* 0x00000608160075b4 */ /* 0x0001e20008011000 */
[----:B------:R-:W-:Y:S01]  /*5870*/  UIADD3 UR32, UR18, 0x20100, URZ ;  /* 0x0002010012207890 */ /* 0x000fe2000fffe03f */
[----:B------:R-:W-:Y:S01]  /*5880*/  LOP3.LUT R5, R5, R14, RZ, 0x3c, !PT ;  /* 0x0000000e05057212 */ /* 0x000fe200078e3cff */
[----:B------:R-:W-:Y:S01]  /*5890*/  UIADD3 UR24, UR18, 0x22100, URZ ;  /* 0x0002210012187890 */ /* 0x000fe2000fffe03f */
[----:B------:R-:W-:Y:S01]  /*58a0*/  SEL R7, R7, RZ, P0 ;  /* 0x000000ff07077207 */ /* 0x000fe20000000000 */
[----:B------:R-:W-:Y:S01]  /*58b0*/  UIADD3 UR16, UR18, 0x24100, URZ ;  /* 0x0002410012107890 */ /* 0x000fe2000fffe03f */
[----:B------:R-:W-:Y:S01]  /*58c0*/  UMOV UR57, UR9 ;  /* 0x0000000900397c82 */ /* 0x000fe20008000000 */
        /* <DEDUP_REMOVED lines=8> */
[----:B------:R1:W-:Y:S01]  /*5950*/  UTMALDG.3D [UR56], [UR22], desc[UR6] ;  /* 0x00000638160075b4 */ /* 0x0003e20008011000 */
[----:B------:R-:W-:Y:S01]  /*5960*/  UMOV UR30, 0xf0000 ;  /* 0x000f0000001e7882 */ /* 0x000fe20000000000 */
[----:B------:R-:W-:Y:S01]  /*5970*/  UMOV UR33, UR9 ;  /* 0x0000000900217c82 */ /* 0x000fe20008000000 */
[----:B------:R-:W-:Y:S01]  /*5980*/  UMOV UR34, UR10 ;  /* 0x0000000a00227c82 */ /* 0x000fe20008000000 */
[----:B------:R-:W-:Y:S01]  /*5990*/  UMOV UR36, UR12 ;  /* 0x0000000c00247c82 */ /* 0x000fe20008000000 */
[----:B------:R-:W-:Y:S01]  /*59a0*/  UMOV UR25, UR9 ;  /* 0x0000000900197c82 */ /* 0x000fe20008000000 */
[----:B------:R-:W-:Y:S01]  /*59b0*/  UMOV UR27, UR35 ;  /* 0x00000023001b7c82 */ /* 0x000fe20008000000 */
[----:B------:R-:W-:Y:S01]  /*59c0*/  UMOV UR28, UR12 ;  /* 0x0000000c001c7c82 */ /* 0x000fe20008000000 */
[----:B0-----:R-:W-:Y:S01]  /*59d0*/  UIADD3 UR8, UR18, 0x26100, URZ ;  /* 0x0002610012087890 */ /* 0x001fe2000fffe03f */
[----:B------:R1:W-:Y:S01]  /*59e0*/  UTMALDG.3D [UR48], [UR22], desc[UR6] ;  /* 0x00000630160075b4 */ /* 0x0003e20008011000 */
        /* <DEDUP_REMOVED lines=8> */
[----:B------:R1:W-:Y:S01]  /*5a70*/  UTMALDG.3D.MULTICAST [UR32], [UR4], UR30, desc[UR6] ;  /* 0x00000620040073b4 */ /* 0x0003e2000801181e */
[----:B------:R1:W-:Y:S01]  /*5a80*/  UTMALDG.3D.MULTICAST [UR24], [UR4], UR30, desc[UR6] ;  /* 0x00000618040073b4 */ /* 0x0003e2000801181e */
[----:B------:R1:W-:Y:S01]  /*5a90*/  UTMALDG.3D.MULTICAST [UR16], [UR4], UR30, desc[UR6] ;  /* 0x00000610040073b4 */ /* 0x0003e2000801181e */
[----:B------:R1:W-:Y:S02]  /*5aa0*/  UTMALDG.3D.MULTICAST [UR8], [UR4], UR30, desc[UR6] ;  /* 0x00000608040073b4 */ /* 0x0003e4000801181e */
[----:B-1----:R-:W-:Y:S05]  /*5ab0*/  @P1 BRA `(.L_x_108) ;  /* 0xfffffff800bc1947 */ /* 0x002fea000383ffff */
.L_x_105:
[----:B------:R-:W-:Y:S05]  /*5ac0*/  BSYNC B1 ;  /* 0x0000000000017941 */ /* 0x000fea0003800000 */
.L_x_104:
[----:B------:R-:W-:Y:S01]  /*5ad0*/  LOP3.LUT P1, RZ, R10, 0xff, RZ, 0xc0, !PT ;  /* 0x000000ff0aff7812 */ /* 0x000fe2000782c0ff */
[----:B------:R-:W-:Y:S01]  /*5ae0*/  IMAD.IADD R8, R9, 0x1, R8 ;  /* 0x0000000109087824 */ /* 0x000fe200078e0208 */
[----:B------:R-:W-:Y:S01]  /*5af0*/  IADD3 R16, P2, R16, UR38, RZ ;  /* 0x0000002610107c10 */ /* 0x000fe2000ff5e0ff */
[----:B------:R-:W-:Y:S01]  /*5b00*/  ULDC.64 UR4, c[0x0][0x650] ;  /* 0x0001940000047ab9 */ /* 0x000fe20000000a00 */
[----:B------:R-:W-:Y:S01]  /*5b10*/  BSSY B1, `(.L_x_109) ;  /* 0x000006d000017945 */ /* 0x000fe20003800000 */
[----:B------:R-:W-:Y:S01]  /*5b20*/  IMAD.MOV.U32 R21, RZ, RZ, -0x1 ;  /* 0xffffffffff157424 */ /* 0x000fe200078e00ff */
[----:B------:R-:W-:Y:S01]  /*5b30*/  SHF.R.U32.HI R4, RZ, 0x1, R8 ;  /* 0x00000001ff047819 */ /* 0x000fe20000011608 */
[----:B------:R-:W-:Y:S01]  /*5b40*/  IMAD.MOV.U32 R20, RZ, RZ, -0x1 ;  /* 0xffffffffff147424 */ /* 0x000fe200078e00ff */
[----:B------:R-:W-:Y:S02]  /*5b50*/  ISETP.GT.U32.AND P0, PT, R8, 0x1, PT ;  /* 0x000000010800780c */ /* 0x000fe40003f04070 */
[----:B------:R-:W-:-:S02]  /*5b60*/  LOP3.LUT R4, R4, 0x1, RZ, 0xc0, !PT ;  /* 0x0000000104047812 */ /* 0x000fc400078ec0ff */
[----:B------:R-:W-:Y:S01]  /*5b70*/  ISETP.LT.U32.AND P0, PT, R9, 0x2, P0 ;  /* 0x000000020900780c */ /* 0x000fe20000701070 */
[----:B------:R-:W0:Y:S01]  /*5b80*/  @P1 S2R R6, SR_CgaCtaId ;  /* 0x0000000000061919 */ /* 0x000e220000008800 */
[----:B------:R-:W-:Y:S02]  /*5b90*/  @P1 MOV R5, 0x400 ;  /* 0x0000040000051802 */ /* 0x000fe40000000f00 */
[----:B------:R-:W-:Y:S02]  /*5ba0*/  IADD3.X R17, R17, UR37, RZ, P2, !PT ;  /* 0x0000002511117c10 */ /* 0x000fe400097fe4ff */
[----:B------:R-:W-:Y:S02]  /*5bb0*/  ISETP.GE.U32.AND P2, PT, R16, UR4, PT ;  /* 0x0000000410007c0c */ /* 0x000fe4000bf46070 */
[----:B------:R-:W-:Y:S02]  /*5bc0*/  LOP3.LUT R8, R8, 0x1, RZ, 0xc0, !PT ;  /* 0x0000000108087812 */ /* 0x000fe400078ec0ff */
[----:B------:R-:W-:-:S02]  /*5bd0*/  PRMT R10, RZ, 0x7610, R10 ;  /* 0x00007610ff0a7816 */ /* 0x000fc4000000000a */
[----:B0-----:R-:W-:Y:S01]  /*5be0*/  @P1 LEA R5, R6, R5, 0x18 ;  /* 0x0000000506051211 */ /* 0x001fe200078ec0ff */
[----:B------:R-:W-:-:S03]  /*5bf0*/  IMAD.MOV.U32 R6, RZ, RZ, -0x1 ;  /* 0xffffffffff067424 */ /* 0x000fc600078e00ff */
[----:B------:R0:W-:Y:S01]  /*5c00*/  @P1 SYNCS.ARRIVE.TRANS64.A1T0 RZ, [R5+URZ+0x38], RZ ;  /* 0x000038ff05ff19a7 */ /* 0x0001e2000810003f */
[----:B------:R-:W-:Y:S02]  /*5c10*/  ISETP.NE.U32.AND P1, PT, R4, 0x1, PT ;  /* 0x000000010400780c */ /* 0x000fe40003f25070 */
[----:B------:R-:W-:Y:S02]  /*5c20*/  SEL R4, RZ, 0x1, !P0 ;  /* 0x00000001ff047807 */ /* 0x000fe40004000000 */
[----:B------:R-:W-:Y:S02]  /*5c30*/  ISETP.GE.U32.AND.EX P0, PT, R17, UR5, PT, P2 ;  /* 0x0000000511007c0c */ /* 0x000fe4000bf06120 */
[----:B------:R-:W-:-:S04]  /*5c40*/  ISETP.GT.U32.AND P1, PT, R9, 0x1, !P1 ;  /* 0x000000010900780c */ /* 0x000fc80004f24070 */
[----:B0-----:R-:W-:-:S04]  /*5c50*/  SEL R5, RZ, 0x1, !P1 ;  /* 0x00000001ff057807 */ /* 0x001fc80004800000 */
[--C-:B------:R-:W-:Y:S02]  /*5c60*/  LOP3.LUT R3, R5, R3, R4.reuse, 0x96, !PT ;  /* 0x0000000305037212 */ /* 0x100fe400078e9604 */
[----:B------:R-:W-:Y:S01]  /*5c70*/  PRMT R4, RZ, 0x7610, R4 ;  /* 0x00007610ff047816 */ /* 0x000fe20000000004 */
[----:B------:R-:W-:Y:S06]  /*5c80*/  @P0 BRA `(.L_x_110) ;  /* 0x0000000400540947 */ /* 0x000fec0003800000 */
[----:B------:R-:W0:Y:S01]  /*5c90*/  S2R R15, SR_CTAID.X ;  /* 0x00000000000f7919 */ /* 0x000e220000002500 */
[----:B------:R-:W-:Y:S01]  /*5ca0*/  ULDC.64 UR4, c[0x0][0x628] ;  /* 0x00018a0000047ab9 */ /* 0x000fe20000000a00 */
[----:B------:R-:W-:Y:S01]  /*5cb0*/  ULDC UR7, c[0x0][0x630] ;  /* 0x00018c0000077ab9 */ /* 0x000fe20000000800 */
[----:B------:R-:W-:Y:S01]  /*5cc0*/  ISETP.NE.U32.AND P0, PT, RZ, UR4, PT ;  /* 0x00000004ff007c0c */ /* 0x000fe2000bf05070 */
[----:B------:R-:W1:Y:S01]  /*5cd0*/  S2R R20, SR_CTAID.Y ;  /* 0x0000000000147919 */ /* 0x000e620000002600 */
[----:B------:R-:W-:Y:S01]  /*5ce0*/  ULDC UR8, c[0x0][0x150] ;  /* 0x0000540000087ab9 */ /* 0x000fe20000000800 */
[----:B------:R-:W-:Y:S01]  /*5cf0*/  IMAD.MOV.U32 R4, RZ, RZ, R16 ;  /* 0x000000ffff047224 */ /* 0x000fe200078e0010 */
[----:B------:R-:W-:Y:S01]  /*5d00*/  ISETP.NE.AND.EX P0, PT, RZ, UR5, PT, P0 ;  /* 0x00000005ff007c0c */ /* 0x000fe2000bf05300 */
[----:B------:R-:W-:Y:S01]  /*5d10*/  IMAD.MOV.U32 R5, RZ, RZ, R17 ;  /* 0x000000ffff057224 */ /* 0x000fe200078e0011 */
[----:B0-----:R-:W-:-:S11]  /*5d20*/  I2FP.F32.U32 R22, R15 ;  /* 0x0000000f00167245 */ /* 0x001fd60000201000 */
[----:B------:R-:W-:Y:S05]  /*5d30*/  @!P0 BRA `(.L_x_111) ;  /* 0x0000000000288947 */ /* 0x000fea0003800000 */
[----:B------:R-:W-:Y:S02]  /*5d40*/  ULDC UR6, c[0x0][0x634] ;  /* 0x00018d0000067ab9 */ /* 0x000fe40000000800 */
[----:B------:R-:W-:-:S05]  /*5d50*/  IADD3 R5, P0, R16, UR6, RZ ;  /* 0x0000000610057c10 */ /* 0x000fca000ff1e0ff */
[----:B------:R-:W-:-:S04]  /*5d60*/  IMAD.X R21, RZ, RZ, R17, P0 ;  /* 0x000000ffff157224 */ /* 0x000fc800000e0611 */
[----:B------:R-:W-:-:S04]  /*5d70*/  IMAD.WIDE.U32 R6, R21, UR4, RZ ;  /* 0x0000000415067c25 */ /* 0x000fc8000f8e00ff */
[----:B------:R-:W-:-:S04]  /*5d80*/  IMAD.WIDE.U32 R6, P0, R5, UR5, R6 ;  /* 0x0000000505067c25 */ /* 0x000fc8000f800006 */
[----:B------:R-:W-:-:S04]  /*5d90*/  IMAD.WIDE.U32 R4, R5, UR4, RZ ;  /* 0x0000000405047c25 */ /* 0x000fc8000f8e00ff */
[----:B------:R-:W-:Y:S01]  /*5da0*/  IMAD.MOV.U32 R4, RZ, RZ, R7 ;  /* 0x000000ffff047224 */ /* 0x000fe200078e0007 */
[----:B------:R-:W-:Y:S01]  /*5db0*/  IADD3 RZ, P1, R5, R6, RZ ;  /* 0x0000000605ff7210 */ /* 0x000fe20007f3e0ff */
[----:B------:R-:W-:-:S04]  /*5dc0*/  IMAD.X R5, RZ, RZ, RZ, P0 ;  /* 0x000000ffff057224 */ /* 0x000fc800000e06ff */
[----:B------:R-:W-:-:S08]  /*5dd0*/  IMAD.WIDE.U32.X R4, R21, UR5, R4, P1 ;  /* 0x0000000515047c25 */ /* 0x000fd000088e0404 */
.L_x_111:
[--C-:B------:R-:W-:Y:S01]  /*5de0*/  SHF.R.U64 R14, R4, UR7, R5.reuse ;  /* 0x00000007040e7c19 */ /* 0x100fe20008001205 */
[----:B------:R-:W-:Y:S01]  /*5df0*/  FMUL R22, R22, UR8 ;  /* 0x0000000816167c20 */ /* 0x000fe20008400000 */
[----:B------:R-:W-:Y:S01]  /*5e00*/  SHF.R.U32.HI R4, RZ, UR7, R5 ;  /* 0x00000007ff047c19 */ /* 0x000fe20008011605 */
[----:B------:R-:W0:Y:S01]  /*5e10*/  LDC R6, c[0x0][0x144] ;  /* 0x00005100ff067b82 */ /* 0x000e220000000800 */
[----:B------:R-:W-:Y:S01]  /*5e20*/  IADD3 R5, P0, RZ, -R14, RZ ;  /* 0x8000000eff057210 */ /* 0x000fe20007f1e0ff */
[----:B------:R-:W-:Y:S01]  /*5e30*/  ULDC UR6, c[0x0][0x154] ;  /* 0x0000550000067ab9 */ /* 0x000fe20000000800 */
[----:B-1----:R-:W-:Y:S01]  /*5e40*/  I2FP.F32.U32 R7, R20 ;  /* 0x0000001400077245 */ /* 0x002fe20000201000 */
[----:B------:R-:W1:Y:S01]  /*5e50*/  F2I.U32.TRUNC.NTZ R22, R22 ;  /* 0x0000001600167305 */ /* 0x000e62000020f000 */
[----:B------:R-:W-:Y:S01]  /*5e60*/  ULDC.64 UR4, c[0x0][0x620] ;  /* 0x0001880000047ab9 */ /* 0x000fe20000000a00 */
[----:B------:R-:W-:Y:S01]  /*5e70*/  IMAD.X R4, RZ, RZ, ~R4, P0 ;  /* 0x000000ffff047224 */ /* 0x000fe200000e0e04 */
[----:B------:R-:W-:Y:S01]  /*5e80*/  ISETP.NE.AND P2, PT, R2, 0x1, PT ;  /* 0x000000010200780c */ /* 0x000fe20003f45270 */
[----:B------:R-:W-:Y:S01]  /*5e90*/  FMUL R23, R7, UR6 ;  /* 0x0000000607177c20 */ /* 0x000fe20008400000 */
[----:B------:R-:W2:Y:S01]  /*5ea0*/  LDC R25, c[0x0][0x148] ;  /* 0x00005200ff197b82 */ /* 0x000ea20000000800 */
[----:B------:R-:W-:Y:S01]  /*5eb0*/  IMAD R4, R4, UR4, RZ ;  /* 0x0000000404047c24 */ /* 0x000fe2000f8e02ff */
[----:B------:R-:W-:-:S02]  /*5ec0*/  ULDC.64 UR6, c[0x0][0x640] ;  /* 0x0001900000067ab9 */ /* 0x000fc40000000a00 */
[----:B------:R-:W-:Y:S01]  /*5ed0*/  ISETP.NE.U32.AND P0, PT, RZ, UR6, PT ;  /* 0x00000006ff007c0c */ /* 0x000fe2000bf05070 */
[----:B------:R-:W3:Y:S01]  /*5ee0*/  F2I.U32.TRUNC.NTZ R23, R23 ;  /* 0x0000001700177305 */ /* 0x000ee2000020f000 */
[C---:B------:R-:W-:Y:S02]  /*5ef0*/  IMAD R7, R5.reuse, UR5, R4 ;  /* 0x0000000505077c24 */ /* 0x040fe4000f8e0204 */
[----:B------:R-:W-:Y:S01]  /*5f00*/  IMAD.WIDE.U32 R4, R5, UR4, R16 ;  /* 0x0000000405047c25 */ /* 0x000fe2000f8e0010 */
[----:B------:R-:W-:Y:S01]  /*5f10*/  ULDC UR4, c[0x0][0x618] ;  /* 0x0001860000047ab9 */ /* 0x000fe20000000800 */
[----:B------:R-:W-:Y:S02]  /*5f20*/  ISETP.NE.AND.EX P0, PT, RZ, UR7, PT, P0 ;  /* 0x00000007ff007c0c */ /* 0x000fe4000bf05300 */
[----:B------:R-:W-:Y:S02]  /*5f30*/  IMAD.IADD R5, R5, 0x1, R7 ;  /* 0x0000000105057824 */ /* 0x000fe400078e0207 */
[----:B-1----:R-:W-:-:S03]  /*5f40*/  IMAD.MOV R22, RZ, RZ, -R22 ;  /* 0x000000ffff167224 */ /* 0x002fc600078e0a16 */
[----:B------:R-:W-:Y:S01]  /*5f50*/  SHF.R.U64 R21, R4, UR4, R5 ;  /* 0x0000000404157c19 */ /* 0x000fe20008001205 */
[----:B0-----:R-:W-:Y:S01]  /*5f60*/  IMAD R15, R6, R22, R15 ;  /* 0x00000016060f7224 */ /* 0x001fe200078e020f */
[----:B------:R-:W-:Y:S01]  /*5f70*/  SHF.R.U32.HI R4, RZ, UR4, R5 ;  /* 0x00000004ff047c19 */ /* 0x000fe20008011605 */
[----:B------:R-:W-:Y:S01]  /*5f80*/  ULDC UR4, c[0x0][0x608] ;  /* 0x0001820000047ab9 */ /* 0x000fe20000000800 */
[----:B---3--:R-:W-:Y:S02]  /*5f90*/  IMAD.MOV R6, RZ, RZ, -R23 ;  /* 0x000000ffff067224 */ /* 0x008fe400078e0a17 */
[--C-:B------:R-:W-:Y:S02]  /*5fa0*/  SHF.R.U64 R22, R21, UR4, R4.reuse ;  /* 0x0000000415167c19 */ /* 0x100fe40008001204 */
[----:B------:R-:W-:Y:S01]  /*5fb0*/  SHF.R.U32.HI R5, RZ, UR4, R4 ;  /* 0x00000004ff057c19 */ /* 0x000fe20008011604 */
[----:B------:R-:W-:Y:S01]  /*5fc0*/  ULDC UR4, c[0x0][0x658] ;  /* 0x0001960000047ab9 */ /* 0x000fe20000000800 */
[----:B--2---:R-:W-:-:S02]  /*5fd0*/  @P2 IMAD R15, R25, R6, R20 ;  /* 0x00000006190f2224 */ /* 0x004fc400078e0214 */
[--C-:B------:R-:W-:Y:S02]  /*5fe0*/  SHF.R.U64 R20, R22, UR4, R5.reuse ;  /* 0x0000000416147c19 */ /* 0x100fe40008001205 */
[----:B------:R-:W-:-:S03]  /*5ff0*/  SHF.R.U32.HI R23, RZ, UR4, R5 ;  /* 0x00000004ff177c19 */ /* 0x000fc60008011605 */
[----:B------:R-:W-:Y:S02]  /*6000*/  IMAD.MOV.U32 R6, RZ, RZ, R20 ;  /* 0x000000ffff067224 */ /* 0x000fe400078e0014 */
[----:B------:R-:W-:Y:S01]  /*6010*/  IMAD.MOV.U32 R5, RZ, RZ, R23 ;  /* 0x000000ffff057224 */ /* 0x000fe200078e0017 */
[----:B------:R-:W-:Y:S06]  /*6020*/  @!P0 BRA `(.L_x_112) ;  /* 0x00000000002c8947 */ /* 0x000fec0003800000 */
        /* <DEDUP_REMOVED lines=9> */
[----:B------:R-:W-:-:S04]  /*60c0*/  IMAD.WIDE.U32.X R4, R23, UR7, R4, P1 ;  /* 0x0000000717047c25 */ /* 0x000fc800088e0404 */
[----:B------:R-:W-:-:S07]  /*60d0*/  IMAD.MOV.U32 R6, RZ, RZ, R4 ;  /* 0x000000ffff067224 */ /* 0x000fce00078e0004 */
.L_x_112:
[----:B------:R-:W-:Y:S01]  /*60e0*/  ULDC UR4, c[0x0][0x648] ;  /* 0x0001920000047ab9 */ /* 0x000fe20000000800 */
[----:B------:R-:W-:Y:S01]  /*60f0*/  LOP3.LUT R4, R22, UR29, RZ, 0xc0, !PT ;  /* 0x0000001d16047c12 */ /* 0x000fe2000f8ec0ff */
[----:B------:R-:W-:Y:S01]  /*6100*/  ULDC UR5, c[0x0][0x610] ;  /* 0x0001840000057ab9 */ /* 0x000fe20000000800 */
[----:B------:R-:W-:Y:S01]  /*6110*/  SHF.R.U64 R5, R6, UR4, R5 ;  /* 0x0000000406057c19 */ /* 0x000fe20008001205 */
[----:B------:R-:W-:Y:S01]  /*6120*/  ULDC UR4, c[0x0][0x638] ;  /* 0x00018e0000047ab9 */ /* 0x000fe20000000800 */
[----:B------:R-:W-:-:S03]  /*6130*/  LOP3.LUT R21, R21, UR13, RZ, 0xc0, !PT ;  /* 0x0000000d15157c12 */ /* 0x000fc6000f8ec0ff */
[----:B------:R-:W-:Y:S02]  /*6140*/  IMAD.MOV R7, RZ, RZ, -R5 ;  /* 0x000000ffff077224 */ /* 0x000fe400078e0a05 */
[----:B------:R-:W-:Y:S02]  /*6150*/  IMAD R4, R5, UR21, R4 ;  /* 0x0000001505047c24 */ /* 0x000fe4000f8e0204 */
[----:B------:R-:W-:Y:S01]  /*6160*/  IMAD R20, R7, UR4, R20 ;  /* 0x0000000407147c24 */ /* 0x000fe2000f8e0214 */
[----:B------:R-:W-:Y:S01]  /*6170*/  ULDC UR4, c[0x0][0x600] ;  /* 0x0001800000047ab9 */ /* 0x000fe20000000800 */
[----:B------:R-:W-:Y:S02]  /*6180*/  IMAD R15, R4, UR5, R15 ;  /* 0x00000005040f7c24 */ /* 0x000fe4000f8e020f */
[----:B------:R-:W-:Y:S02]  /*6190*/  IMAD R6, R20, UR4, R21 ;  /* 0x0000000414067c24 */ /* 0x000fe4000f8e0215 */
[----:B------:R-:W-:-:S03]  /*61a0*/  IMAD.MOV.U32 R4, RZ, RZ, 0x1 ;  /* 0x00000001ff047424 */ /* 0x000fc600078e00ff */
[----:B------:R-:W-:Y:S02]  /*61b0*/  SEL R20, R6, R15, !P2 ;  /* 0x0000000f06147207 */ /* 0x000fe40005000000 */
[----:B------:R-:W-:Y:S01]  /*61c0*/  SEL R21, R15, R6, !P2 ;  /* 0x000000060f157207 */ /* 0x000fe20005000000 */
[----:B------:R-:W-:-:S07]  /*61d0*/  IMAD.MOV.U32 R6, RZ, RZ, R14 ;  /* 0x000000ffff067224 */ /* 0x000fce00078e000e */
.L_x_110:
[----:B------:R-:W-:Y:S05]  /*61e0*/  BSYNC B1 ;  /* 0x0000000000017941 */ /* 0x000fea0003800000 */
.L_x_109:
[----:B------:R-:W-:-:S13]  /*61f0*/  LOP3.LUT P0, RZ, R4, 0xff, RZ, 0xc0, !PT ;  /* 0x000000ff04ff7812 */ /* 0x000fda000780c0ff */
[----:B------:R-:W-:Y:S05]  /*6200*/  @P0 BRA `(.L_x_113) ;  /* 0xfffffff000b40947 */ /* 0x000fea000383ffff */
[----:B------:R-:W-:Y:S05]  /*6210*/  BSYNC B0 ;  /* 0x0000000000007941 */ /* 0x000fea0003800000 */
.L_x_102:
[----:B------:R-:W-:-:S03]  /*6220*/  UMOV UR4, 0xffffffff ;  /* 0xffffffff00047882 */ /* 0x000fc60000000000 */
[----:B------:R-:W-:Y:S05]  /*6230*/  BRA.DIV UR4, `(.L_x_114) ;  /* 0x0000000204cc7947 */ /* 0x000fea000b800000 */
[----:B------:R-:W-:-:S13]  /*6240*/  ELECT P6, URZ, PT ;  /* 0x00000000003f782f */ /* 0x000fda00038c0000 */
.L_x_126:
[----:B------:R-:W-:Y:S04]  /*6250*/  BSSY B0, `(.L_x_115) ;  /* 0x0000019000007945 */ /* 0x000fe80003800000 */
[----:B------:R-:W-:Y:S05]  /*6260*/  @!P6 BRA `(.L_x_116) ;  /* 0x00000000005ce947 */ /* 0x000fea0003800000 */
[----:B------:R-:W-:-:S04]  /*6270*/  LOP3.LUT R18, R18, 0x2, RZ, 0xfc, !PT ;  /* 0x0000000212127812 */ /* 0x000fc800078efcff */
[----:B------:R-:W-:-:S13]  /*6280*/  ISETP.NE.AND P0, PT, R18, 0x3, PT ;  /* 0x000000031200780c */ /* 0x000fda0003f05270 */
[----:B------:R-:W-:Y:S05]  /*6290*/  @!P0 BRA `(.L_x_117) ;  /* 0x0000000000048947 */ /* 0x000fea0003800000 */
[----:B------:R-:W-:Y:S01]  /*62a0*/  BPT.TRAP 0x1 ;  /* 0x000000040000795c */ /* 0x000fe20000300000 */
.L_x_117:
[----:B------:R-:W0:Y:S01]  /*62b0*/  S2R R5, SR_CgaCtaId ;  /* 0x0000000000057919 */ /* 0x000e220000008800 */
[----:B------:R-:W-:Y:S02]  /*62c0*/  MOV R0, 0x400 ;  /* 0x0000040000007802 */ /* 0x000fe40000000f00 */
[----:B------:R-:W-:Y:S02]  /*62d0*/  SHF.L.U32 R2, R3, 0x1f, RZ ;  /* 0x0000001f03027819 */ /* 0x000fe400000006ff */
[----:B0-----:R-:W-:-:S05]  /*62e0*/  LEA R5, R5, R0, 0x18 ;  /* 0x0000000005057211 */ /* 0x001fca00078ec0ff */
[----:B------:R-:W-:-:S04]  /*62f0*/  VIADD R5, R5, 0x10 ;  /* 0x0000001005057836 */ /* 0x000fc80000000000 */
[C---:B------:R-:W-:Y:S02]  /*6300*/  IMAD R7, R8.reuse, 0x8, R5 ;  /* 0x0000000808077824 */ /* 0x040fe400078e0205 */
[----:B------:R-:W-:Y:S02]  /*6310*/  VIADD R8, R8, 0x1 ;  /* 0x0000000108087836 */ /* 0x000fe40000000000 */
[----:B------:R-:W0:Y:S03]  /*6320*/  SYNCS.PHASECHK.TRANS64.TRYWAIT P0, [R7+URZ], R2 ;  /* 0x00000002070075a7 */ /* 0x000e26000800017f */
[----:B------:R-:W-:-:S04]  /*6330*/  ISETP.NE.AND P1, PT, R8, 0x2, PT ;  /* 0x000000020800780c */ /* 0x000fc80003f25270 */
[----:B------:R-:W-:Y:S02]  /*6340*/  SEL R0, RZ, 0x1, P1 ;  /* 0x00000001ff007807 */ /* 0x000fe40000800000 */
[----:B------:R-:W-:Y:S02]  /*6350*/  SEL R8, R8, RZ, P1 ;  /* 0x000000ff08087207 */ /* 0x000fe40000800000 */
[----:B------:R-:W-:Y:S01]  /*6360*/  LOP3.LUT R0, R3, R0, RZ, 0x3c, !PT ;  /* 0x0000000003007212 */ /* 0x000fe200078e3cff */
[----:B0-----:R-:W-:Y:S06]  /*6370*/  @!P0 BRA `(.L_x_118) ;  /* 0x00000000009c8947 */ /* 0x001fec0003800000 */
.L_x_127:
[----:B------:R-:W-:Y:S01]  /*6380*/  IMAD R5, R8, 0x8, R5 ;  /* 0x0000000808057824 */ /* 0x000fe200078e0205 */
[----:B------:R-:W-:-:S07]  /*6390*/  SHF.L.U32 R0, R0, 0x1f, RZ ;  /* 0x0000001f00007819 */ /* 0x000fce00000006ff */
.L_x_119:
[----:B-1----:R1:W2:Y:S02]  /*63a0*/  SYNCS.PHASECHK.TRANS64.TRYWAIT P0, [R5+URZ], R0 ;  /* 0x00000000050075a7 */ /* 0x0022a4000800017f */
[----:B--2---:R-:W-:Y:S05]  /*63b0*/  @!P0 NANOSLEEP.SYNCS 0x989680 ;  /* 0x009896800000895d */ /* 0x004fea0003900000 */
[----:B------:R-:W2:Y:S02]  /*63c0*/  @!P0 SYNCS.PHASECHK.TRANS64 P0, [R5+URZ], R0 ;  /* 0x00000000050085a7 */ /* 0x000ea4000800007f */
[----:B--2---:R-:W-:Y:S05]  /*63d0*/  @!P0 BRA `(.L_x_119) ;  /* 0xfffffffc00f08947 */ /* 0x004fea000383ffff */
.L_x_116:
[----:B------:R-:W-:Y:S05]  /*63e0*/  BSYNC B0 ;  /* 0x0000000000007941 */ /* 0x000fea0003800000 */
.L_x_115:
[----:B------:R-:W-:Y:S05]  /*63f0*/  EXIT ;  /* 0x000000000000794d */ /* 0x000fea0003800000 */
.L_x_21:
[----:B-1----:R1:W2:Y:S02]  /*6400*/  SYNCS.PHASECHK.TRANS64.TRYWAIT P1, [R3+URZ], R0 ;  /* 0x00000000030075a7 */ /* 0x0022a4000802017f */
[----:B--2---:R-:W-:Y:S05]  /*6410*/  @!P1 NANOSLEEP.SYNCS 0x989680 ;  /* 0x009896800000995d */ /* 0x004fea0003900000 */
[----:B------:R-:W2:Y:S02]  /*6420*/  @!P1 SYNCS.PHASECHK.TRANS64 P1, [R3+URZ], R0 ;  /* 0x00000000030095a7 */ /* 0x000ea4000802007f */
[----:B--2---:R-:W-:Y:S05]  /*6430*/  @!P1 BRA `(.L_x_21) ;  /* 0xfffffffc00f09947 */ /* 0x004fea000383ffff */
[----:B------:R-:W-:Y:S05]  /*6440*/  BRA `(.L_x_20) ;  /* 0xffffffb000d07947 */ /* 0x000fea000383ffff */
.L_x_26:
[----:B-1----:R1:W2:Y:S02]  /*6450*/  SYNCS.PHASECHK.TRANS64.TRYWAIT P1, [R5+URZ], R4 ;  /* 0x00000004050075a7 */ /* 0x0022a4000802017f */
[----:B--2---:R-:W-:Y:S05]  /*6460*/  @!P1 NANOSLEEP.SYNCS 0x989680 ;  /* 0x009896800000995d */ /* 0x004fea0003900000 */
[----:B------:R-:W2:Y:S02]  /*6470*/  @!P1 SYNCS.PHASECHK.TRANS64 P1, [R5+URZ], R4 ;  /* 0x00000004050095a7 */ /* 0x000ea4000802007f */
[----:B--2---:R-:W-:Y:S05]  /*6480*/  @!P1 BRA `(.L_x_26) ;  /* 0xfffffffc00f09947 */ /* 0x004fea000383ffff */
[----:B------:R-:W-:Y:S05]  /*6490*/  BRA `(.L_x_25) ;  /* 0xffffffb800f87947 */ /* 0x000fea000383ffff */
.L_x_103:
[----:B------:R-:W-:Y:S01]  /*64a0*/  BSSY B1, `(.L_x_120) ;  /* 0x0000006000017945 */ /* 0x000fe20003800000 */
[----:B------:R-:W-:-:S07]  /*64b0*/  IMAD.MOV.U32 R15, RZ, RZ, -0x1 ;  /* 0xffffffffff0f7424 */ /* 0x000fce00078e00ff */
[----:B------:R-:W-:Y:S05]  /*64c0*/  WARPSYNC.COLLECTIVE R15, `(.L_x_121) ;  /* 0x000000000f0c7348 */ /* 0x000fea0003c00000 */
[----:B------:R-:W-:Y:S02]  /*64d0*/  ELECT P6, UR62, PT ;  /* 0x00000000003e782f */ /* 0x000fe400038c0000 */
[----:B------:R-:W-:Y:S01]  /*64e0*/  MOV R14, UR62 ;  /* 0x0000003e000e7c02 */ /* 0x000fe20008000f00 */
[----:B------:R-:W-:Y:S10]  /*64f0*/  ENDCOLLECTIVE ;  /* 0x000000000000791b */ /* 0x000ff40003800000 */
.L_x_121:
[----:B------:R-:W-:Y:S05]  /*6500*/  BSYNC B1 ;  /* 0x0000000000017941 */ /* 0x000fea0003800000 */
.L_x_120:
[----:B------:R-:W-:Y:S05]  /*6510*/  BRA `(.L_x_122) ;  /* 0xffffffec00fc7947 */ /* 0x000fea000383ffff */
.L_x_106:
[----:B-1----:R1:W2:Y:S02]  /*6520*/  SYNCS.PHASECHK.TRANS64.TRYWAIT P0, [R23+URZ+0x10], R14 ;  /* 0x0000100e170075a7 */ /* 0x0022a4000800017f */
[----:B--2---:R-:W-:Y:S05]  /*6530*/  @!P0 NANOSLEEP.SYNCS 0x989680 ;  /* 0x009896800000895d */ /* 0x004fea0003900000 */
[----:B------:R-:W2:Y:S02]  /*6540*/  @!P0 SYNCS.PHASECHK.TRANS64 P0, [R23+URZ+0x10], R14 ;  /* 0x0000100e170085a7 */ /* 0x000ea4000800007f */
[----:B--2---:R-:W-:Y:S05]  /*6550*/  @!P0 BRA `(.L_x_106) ;  /* 0xfffffffc00f08947 */ /* 0x004fea000383ffff */
[----:B------:R-:W-:Y:S05]  /*6560*/  BRA `(.L_x_123) ;  /* 0xfffffff000347947 */ /* 0x000fea000383ffff */
.L_x_114:
[----:B------:R-:W-:Y:S01]  /*6570*/  BSSY B0, `(.L_x_124) ;  /* 0x0000006000007945 */ /* 0x000fe20003800000 */
[----:B------:R-:W-:-:S07]  /*6580*/  IMAD.MOV.U32 R15, RZ, RZ, -0x1 ;  /* 0xffffffffff0f7424 */ /* 0x000fce00078e00ff */
[----:B------:R-:W-:Y:S05]  /*6590*/  WARPSYNC.COLLECTIVE R15, `(.L_x_125) ;  /* 0x000000000f0c7348 */ /* 0x000fea0003c00000 */
[----:B------:R-:W-:Y:S02]  /*65a0*/  ELECT P6, UR62, PT ;  /* 0x00000000003e782f */ /* 0x000fe400038c0000 */
[----:B------:R-:W-:Y:S01]  /*65b0*/  MOV R14, UR62 ;  /* 0x0000003e000e7c02 */ /* 0x000fe20008000f00 */
[----:B------:R-:W-:Y:S10]  /*65c0*/  ENDCOLLECTIVE ;  /* 0x000000000000791b */ /* 0x000ff40003800000 */
.L_x_125:
[----:B------:R-:W-:Y:S05]  /*65d0*/  BSYNC B0 ;  /* 0x0000000000007941 */ /* 0x000fea0003800000 */
.L_x_124:
[----:B------:R-:W-:Y:S05]  /*65e0*/  BRA `(.L_x_126) ;  /* 0xfffffffc00187947 */ /* 0x000fea000383ffff */
.L_x_118:
[----:B0-----:R0:W1:Y:S02]  /*65f0*/  SYNCS.PHASECHK.TRANS64.TRYWAIT P0, [R7+URZ], R2 ;  /* 0x00000002070075a7 */ /* 0x001064000800017f */
[----:B-1----:R-:W-:Y:S05]  /*6600*/  @!P0 NANOSLEEP.SYNCS 0x989680 ;  /* 0x009896800000895d */ /* 0x002fea0003900000 */
[----:B------:R-:W1:Y:S02]  /*6610*/  @!P0 SYNCS.PHASECHK.TRANS64 P0, [R7+URZ], R2 ;  /* 0x00000002070085a7 */ /* 0x000e64000800007f */
[----:B-1----:R-:W-:Y:S05]  /*6620*/  @!P0 BRA `(.L_x_118) ;  /* 0xfffffffc00f08947 */ /* 0x002fea000383ffff */
[----:B------:R-:W-:Y:S05]  /*6630*/  BRA `(.L_x_127) ;  /* 0xfffffffc00507947 */ /* 0x000fea000383ffff */
.L_x_128:
[----:B------:R-:W-:-:S00]  /*6640*/  BRA `(.L_x_128) ;  /* 0xfffffffc00fc7947 */ /* 0x000fc0000383ffff */
[----:B------:R-:W-:-:S00]  /*6650*/  NOP ;  /* 0x0000000000007918 */ /* 0x000fc00000000000 */
        /* <DEDUP_REMOVED lines=10> */
.L_x_129:


//--------------------- .nv.global.init           --------------------------
	.section	.nv.global.init,"aw",@progbits
.nv.global.init:
	.type		$str$22,@object
	.size		$str$22,($str$23 - $str$22)
$str$22:
        /*0000*/ 	.byte	0x6b, 0x5f, 0x74, 0x69, 0x6c, 0x65, 0x5f, 0x63, 0x6f, 0x75, 0x6e, 0x74, 0x20, 0x3e, 0x3d, 0x20
        /*0010*/ 	.byte	0x31, 0x00
	.type		$str$23,@object
	.size		$str$23,(__unnamed_1 - $str$23)
$str$23:
        /*0012*/ 	.byte	0x2f, 0x74, 0x6d, 0x70, 0x2f, 0x63, 0x75, 0x74, 0x6c, 0x61, 0x73, 0x73, 0x5f, 0x73, 0x77, 0x65
        /*0022*/ 	.byte	0x65, 0x70, 0x5f, 0x73, 0x72, 0x63, 0x2f, 0x69, 0x6e, 0x63, 0x6c, 0x75, 0x64, 0x65, 0x2f, 0x63
        /*0032*/ 	.byte	0x75, 0x74, 0x6c, 0x61, 0x73, 0x73, 0x2f, 0x67, 0x65, 0x6d, 0x6d, 0x2f, 0x63, 0x6f, 0x6c, 0x6c
        /*0042*/ 	.byte	0x65, 0x63, 0x74, 0x69, 0x76, 0x65, 0x2f, 0x73, 0x6d, 0x39, 0x30, 0x5f, 0x6d, 0x6d, 0x61, 0x5f
        /*0052*/ 	.byte	0x74, 0x6d, 0x61, 0x5f, 0x67, 0x6d, 0x6d, 0x61, 0x5f, 0x73, 0x73, 0x5f, 0x77, 0x61, 0x72, 0x70
        /*0062*/ 	.byte	0x73, 0x70, 0x65, 0x63, 0x69, 0x61, 0x6c, 0x69, 0x7a, 0x65, 0x64, 0x2e, 0x68, 0x70, 0x70, 0x00
	.type		__unnamed_1,@object
	.size		__unnamed_1,(.L_0 - __unnamed_1)
__unnamed_1:
        /*0072*/ 	.byte	0x76, 0x6f, 0x69, 0x64, 0x20, 0x63, 0x75, 0x74, 0x6c, 0x61, 0x73, 0x73, 0x3a, 0x3a, 0x67, 0x65
        /* <DEDUP_REMOVED lines=175> */
        /*0b72*/ 	.byte	0x3a, 0x69, 0x64, 0x65, 0x6e, 0x74, 0x69, 0x74, 0x79, 0x5d, 0x00
.L_0:


//--------------------- .nv.shared._ZN7cutlass13device_kernelINS_4gemm6kernel13GemmUniversalIN4cute5tupleIJiiiiEEENS1_10collective13CollectiveMmaINS1_34MainloopSm90TmaGmmaWarpSpecializedILi2ENS5_IJNS4_1CILi4EEENSA_ILi1EEESC_EEENS1_35KernelTmaWarpSpecializedCooperativeEEENS5_IJNSA_ILi128EEENSA_ILi64EEESG_EEEfNS5_IJlSC_lEEEfSJ_NS4_8TiledMMAINS4_8MMA_AtomIJNS4_4SM904GMMA29MMA_64x64x8_F32TF32TF32_SS_TNILNSN_7ScaleInE1ELSP_1EEEEEENS4_6LayoutINS5_IJNSA_ILi2EEESC_SC_EEENS5_IJSC_NSA_ILi0EEESV_EEEEENS5_IJNS4_10UnderscoreESY_SY_EEEEENS4_13SM90_TMA_LOADENS4_14ComposedLayoutINS4_7SwizzleILi3ELi4ELi3EEENS4_18smem_ptr_flag_bitsILi32EEENSS_INS5_IJNSA_ILi8EEENSA_ILi32EEEEEENS5_IJS18_SC_EEEEEEEvNS4_8identityENS4_23SM90_TMA_LOAD_MULTICASTES1C_vS1D_EENS_8epilogue10collective6detail29Sm90TmaWarpSpecializedAdapterINS1H_15DefaultEpilogueIfSJ_SJ_NS1G_6thread17LinearCombinationIfLi1EffLNS1L_9ScaleType4KindE0ELNS_15FloatRoundStyleE2EfEENS1_15EpilogueDefaultEEEEEvvEEEEvNT_6ParamsE --------------------------
	.section	.nv.shared._ZN7cutlass13device_kernelINS_4gemm6kernel13GemmUniversalIN4cute5tupleIJiiiiEEENS1_10collective13CollectiveMmaINS1_34MainloopSm90TmaGmmaWarpSpecializedILi2ENS5_IJNS4_1CILi4EEENSA_ILi1EEESC_EEENS1_35KernelTmaWarpSpecializedCooperativeEEENS5_IJNSA_ILi128EEENSA_ILi64EEESG_EEEfNS5_IJlSC_lEEEfSJ_NS4_8TiledMMAINS4_8MMA_AtomIJNS4_4SM904GMMA29MMA_64x64x8_F32TF32TF32_SS_TNILNSN_7ScaleInE1ELSP_1EEEEEENS4_6LayoutINS5_IJNSA_ILi2EEESC_SC_EEENS5_IJSC_NSA_ILi0EEESV_EEEEENS5_IJNS4_10UnderscoreESY_SY_EEEEENS4_13SM90_TMA_LOADENS4_14ComposedLayoutINS4_7SwizzleILi3ELi4ELi3EEENS4_18smem_ptr_flag_bitsILi32EEENSS_INS5_IJNSA_ILi8EEENSA_ILi32EEEEEENS5_IJS18_SC_EEEEEEEvNS4_8identityENS4_23SM90_TMA_LOAD_MULTICASTES1C_vS1D_EENS_8epilogue10collective6detail29Sm90TmaWarpSpecializedAdapterINS1H_15DefaultEpilogueIfSJ_SJ_NS1G_6thread17LinearCombinationIfLi1EffLNS1L_9ScaleType4KindE0ELNS_15FloatRoundStyleE2EfEENS1_15EpilogueDefaultEEEEEvvEEEEvNT_6ParamsE,"aw",@nobits
	.sectionflags	@""
	.align	16
	.zero		1024


//--------------------- .nv.shared.reserved.0     --------------------------
	.section	.nv.shared.reserved.0,"aw",@nobits
	.weak		__nv_reservedSMEM_offset_0_alias
	.size		__nv_reservedSMEM_offset_0_alias, 0, 0
	.other		__nv_reservedSMEM_offset_0_alias,@"STO_CUDA_RESERVED_SHARED STV_DEFAULT"
__nv_reservedSMEM_offset_0_alias:
	.zero		0


//--------------------- .nv.global                --------------------------
	.section	.nv.global,"aw",@nobits
.nv.global:
	.type		_ZN40_INTERNAL_c61d2c05_4_k_cu_f7589a3b_187304cute1_E,@object
	.size		_ZN40_INTERNAL_c61d2c05_4_k_cu_f7589a3b_187304cute1_E,(_ZN40_INTERNAL_c61d2c05_4_k_cu_f7589a3b_187304cuda3std3__45__cpo6cbeginE - _ZN40_INTERNAL_c61d2c05_4_k_cu_f7589a3b_187304cute1_E)
_ZN40_INTERNAL_c61d2c05_4_k_cu_f7589a3b_187304cute1_E:
	.zero		1
	.type		_ZN40_INTERNAL_c61d2c05_4_k_cu_f7589a3b_187304cuda3std3__45__cpo6cbeginE,@object
	.size		_ZN40_INTERNAL_c61d2c05_4_k_cu_f7589a3b_187304cuda3std3__45__cpo6cbeginE,(_ZN40_INTERNAL_c61d2c05_4_k_cu_f7589a3b_187304cuda3std3__48in_placeE - _ZN40_INTERNAL_c61d2c05_4_k_cu_f7589a3b_187304cuda3std3__45__cpo6cbeginE)
_ZN40_INTERNAL_c61d2c05_4_k_cu_f7589a3b_187304cuda3std3__45__cpo6cbeginE:
	.zero		1
	.type		_ZN40_INTERNAL_c61d2c05_4_k_cu_f7589a3b_187304cuda3std3__48in_placeE,@object
	.size		_ZN40_INTERNAL_c61d2c05_4_k_cu_f7589a3b_187304cuda3std3__48in_placeE,(_ZN40_INTERNAL_c61d2c05_4_k_cu_f7589a3b_187304cuda3std6ranges3__45__cpo9iter_moveE - _ZN40_INTERNAL_c61d2c05_4_k_cu_f7589a3b_187304cuda3std3__48in_placeE)
_ZN40_INTERNAL_c61d2c05_4_k_cu_f7589a3b_187304cuda3std3__48in_placeE:
	.zero		1
	.type		_ZN40_INTERNAL_c61d2c05_4_k_cu_f7589a3b_187304cuda3std6ranges3__45__cpo9iter_moveE,@object
	.size		_ZN40_INTERNAL_c61d2c05_4_k_cu_f7589a3b_187304cuda3std6ranges3__45__cpo9iter_moveE,(_ZN40_INTERNAL_c61d2c05_4_k_cu_f7589a3b_187304cuda3std3__45__cpo5beginE - _ZN40_INTERNAL_c61d2c05_4_k_cu_f7589a3b_187304cuda3std6ranges3__45__cpo9iter_moveE)
_ZN40_INTERNAL_c61d2c05_4_k_cu_f7589a3b_187304cuda3std6ranges3__45__cpo9iter_moveE:
	.zero		1
	.type		_ZN40_INTERNAL_c61d2c05_4_k_cu_f7589a3b_187304cuda3std3__45__cpo5beginE,@object
	.size		_ZN40_INTERNAL_c61d2c05_4_k_cu_f7589a3b_187304cuda3std3__45__cpo5beginE,(_ZN40_INTERNAL_c61d2c05_4_k_cu_f7589a3b_187304cuda3std3__442_GLOBAL__N__c61d2c05_4_k_cu_f7589a3b_187306ignoreE - _ZN40_INTERNAL_c61d2c05_4_k_cu_f7589a3b_187304cuda3std3__45__cpo5beginE)
_ZN40_INTERNAL_c61d2c05_4_k_cu_f7589a3b_187304cuda3std3__45__cpo5beginE:
	.zero		1
	.type		_ZN40_INTERNAL_c61d2c05_4_k_cu_f7589a3b_187304cuda3std3__442_GLOBAL__N__c61d2c05_4_k_cu_f7589a3b_187306ignoreE,@object
	.size		_ZN40_INTERNAL_c61d2c05_4_k_cu_f7589a3b_187304cuda3std3__442_GLOBAL__N__c61d2c05_4_k_cu_f7589a3b_187306ignoreE,(_ZN40_INTERNAL_c61d2c05_4_k_cu_f7589a3b_187304cute7productE - _ZN40_INTERNAL_c61d2c05_4_k_cu_f7589a3b_187304cuda3std3__442_GLOBAL__N__c61d2c05_4_k_cu_f7589a3b_187306ignoreE)
_ZN40_INTERNAL_c61d2c05_4_k_cu_f7589a3b_187304cuda3std3__442_GLOBAL__N__c61d2c05_4_k_cu_f7589a3b_187306ignoreE:
	.zero		1
	.type		_ZN40_INTERNAL_c61d2c05_4_k_cu_f7589a3b_187304cute7productE,@object
	.size		_ZN40_INTERNAL_c61d2c05_4_k_cu_f7589a3b_187304cute7productE,(_ZN40_INTERNAL_c61d2c05_4_k_cu_f7589a3b_187304cuda3std3__45__cpo3endE - _ZN40_INTERNAL_c61d2c05_4_k_cu_f7589a3b_187304cute7productE)
_ZN40_INTERNAL_c61d2c05_4_k_cu_f7589a3b_187304cute7productE:
	.zero		1
	.type		_ZN40_INTERNAL_c61d2c05_4_k_cu_f7589a3b_187304cuda3std3__45__cpo3endE,@object
	.size		_ZN40_INTERNAL_c61d2c05_4_k_cu_f7589a3b_187304cuda3std3__45__cpo3endE,(_ZN40_INTERNAL_c61d2c05_4_k_cu_f7589a3b_187304cuda3std3__419piecewise_constructE - _ZN40_INTERNAL_c61d2c05_4_k_cu_f7589a3b_187304cuda3std3__45__cpo3endE)
_ZN40_INTERNAL_c61d2c05_4_k_cu_f7589a3b_187304cuda3std3__45__cpo3endE:
	.zero		1
	.type		_ZN40_INTERNAL_c61d2c05_4_k_cu_f7589a3b_187304cuda3std3__419piecewise_constructE,@object
	.size		_ZN40_INTERNAL_c61d2c05_4_k_cu_f7589a3b_187304cuda3std3__419piecewise_constructE,(_ZN40_INTERNAL_c61d2c05_4_k_cu_f7589a3b_187304cuda3std3__45__cpo4cendE - _ZN40_INTERNAL_c61d2c05_4_k_cu_f7589a3b_187304cuda3std3__419piecewise_constructE)
_ZN40_INTERNAL_c61d2c05_4_k_cu_f7589a3b_187304cuda3std3__419piecewise_constructE:
	.zero		1
	.type		_ZN40_INTERNAL_c61d2c05_4_k_cu_f7589a3b_187304cuda3std3__45__cpo4cendE,@object
	.size		_ZN40_INTERNAL_c61d2c05_4_k_cu_f7589a3b_187304cuda3std3__45__cpo4cendE,(_ZN40_INTERNAL_c61d2c05_4_k_cu_f7589a3b_187304cuda3std6ranges3__45__cpo4swapE - _ZN40_INTERNAL_c61d2c05_4_k_cu_f7589a3b_187304cuda3std3__45__cpo4cendE)
_ZN40_INTERNAL_c61d2c05_4_k_cu_f7589a3b_187304cuda3std3__45__cpo4cendE:
	.zero		1
	.type		_ZN40_INTERNAL_c61d2c05_4_k_cu_f7589a3b_187304cuda3std6ranges3__45__cpo4swapE,@object
	.size		_ZN40_INTERNAL_c61d2c05_4_k_cu_f7589a3b_187304cuda3std6ranges3__45__cpo4swapE,(.L_8 - _ZN40_INTERNAL_c61d2c05_4_k_cu_f7589a3b_187304cuda3std6ranges3__45__cpo4swapE)
_ZN40_INTERNAL_c61d2c05_4_k_cu_f7589a3b_187304cuda3std6ranges3__45__cpo4swapE:
	.zero		1
.L_8:


//--------------------- .nv.constant0._ZN7cutlass13device_kernelINS_4gemm6kernel13GemmUniversalIN4cute5tupleIJiiiiEEENS1_10collective13CollectiveMmaINS1_34MainloopSm90TmaGmmaWarpSpecializedILi2ENS5_IJNS4_1CILi4EEENSA_ILi1EEESC_EEENS1_35KernelTmaWarpSpecializedCooperativeEEENS5_IJNSA_ILi128EEENSA_ILi64EEESG_EEEfNS5_IJlSC_lEEEfSJ_NS4_8TiledMMAINS4_8MMA_AtomIJNS4_4SM904GMMA29MMA_64x64x8_F32TF32TF32_SS_TNILNSN_7ScaleInE1ELSP_1EEEEEENS4_6LayoutINS5_IJNSA_ILi2EEESC_SC_EEENS5_IJSC_NSA_ILi0EEESV_EEEEENS5_IJNS4_10UnderscoreESY_SY_EEEEENS4_13SM90_TMA_LOADENS4_14ComposedLayoutINS4_7SwizzleILi3ELi4ELi3EEENS4_18smem_ptr_flag_bitsILi32EEENSS_INS5_IJNSA_ILi8EEENSA_ILi32EEEEEENS5_IJS18_SC_EEEEEEEvNS4_8identityENS4_23SM90_TMA_LOAD_MULTICASTES1C_vS1D_EENS_8epilogue10collective6detail29Sm90TmaWarpSpecializedAdapterINS1H_15DefaultEpilogueIfSJ_SJ_NS1G_6thread17LinearCombinationIfLi1EffLNS1L_9ScaleType4KindE0ELNS_15FloatRoundStyleE2EfEENS1_15EpilogueDefaultEEEEEvvEEEEvNT_6ParamsE --------------------------
	.section	.nv.constant0._ZN7cutlass13device_kernelINS_4gemm6kernel13GemmUniversalIN4cute5tupleIJiiiiEEENS1_10collective13CollectiveMmaINS1_34MainloopSm90TmaGmmaWarpSpecializedILi2ENS5_IJNS4_1CILi4EEENSA_ILi1EEESC_EEENS1_35KernelTmaWarpSpecializedCooperativeEEENS5_IJNSA_ILi128EEENSA_ILi64EEESG_EEEfNS5_IJlSC_lEEEfSJ_NS4_8TiledMMAINS4_8MMA_AtomIJNS4_4SM904GMMA29MMA_64x64x8_F32TF32TF32_SS_TNILNSN_7ScaleInE1ELSP_1EEEEEENS4_6LayoutINS5_IJNSA_ILi2EEESC_SC_EEENS5_IJSC_NSA_ILi0EEESV_EEEEENS5_IJNS4_10UnderscoreESY_SY_EEEEENS4_13SM90_TMA_LOADENS4_14ComposedLayoutINS4_7SwizzleILi3ELi4ELi3EEENS4_18smem_ptr_flag_bitsILi32EEENSS_INS5_IJNSA_ILi8EEENSA_ILi32EEEEEENS5_IJS18_SC_EEEEEEEvNS4_8identityENS4_23SM90_TMA_LOAD_MULTICASTES1C_vS1D_EENS_8epilogue10collective6detail29Sm90TmaWarpSpecializedAdapterINS1H_15DefaultEpilogueIfSJ_SJ_NS1G_6thread17LinearCombinationIfLi1EffLNS1L_9ScaleType4KindE0ELNS_15FloatRoundStyleE2EfEENS1_15EpilogueDefaultEEEEEvvEEEEvNT_6ParamsE,"a",@progbits
	.sectionflags	@""
	.align	4
.nv.constant0._ZN7cutlass13device_kernelINS_4gemm6kernel13GemmUniversalIN4cute5tupleIJiiiiEEENS1_10collective13CollectiveMmaINS1_34MainloopSm90TmaGmmaWarpSpecializedILi2ENS5_IJNS4_1CILi4EEENSA_ILi1EEESC_EEENS1_35KernelTmaWarpSpecializedCooperativeEEENS5_IJNSA_ILi128EEENSA_ILi64EEESG_EEEfNS5_IJlSC_lEEEfSJ_NS4_8TiledMMAINS4_8MMA_AtomIJNS4_4SM904GMMA29MMA_64x64x8_F32TF32TF32_SS_TNILNSN_7ScaleInE1ELSP_1EEEEEENS4_6LayoutINS5_IJNSA_ILi2EEESC_SC_EEENS5_IJSC_NSA_ILi0EEESV_EEEEENS5_IJNS4_10UnderscoreESY_SY_EEEEENS4_13SM90_TMA_LOADENS4_14ComposedLayoutINS4_7SwizzleILi3ELi4ELi3EEENS4_18smem_ptr_flag_bitsILi32EEENSS_INS5_IJNSA_ILi8EEENSA_ILi32EEEEEENS5_IJS18_SC_EEEEEEEvNS4_8identityENS4_23SM90_TMA_LOAD_MULTICASTES1C_vS1D_EENS_8epilogue10collective6detail29Sm90TmaWarpSpecializedAdapterINS1H_15DefaultEpilogueIfSJ_SJ_NS1G_6thread17LinearCombinationIfLi1EffLNS1L_9ScaleType4KindE0ELNS_15FloatRoundStyleE2EfEENS1_15EpilogueDefaultEEEEEvvEEEEvNT_6ParamsE:
	.zero		1664


//--------------------- SYMBOLS --------------------------

	.type		.nv.reservedSmem.offset0,@object
	.size		.nv.reservedSmem.offset0,0x4
	.type		__assertfail,@function
